// auto-generated by cutlass_sweep.gemm — config: {"arch": "sm_90", "cluster_m": 1, "cluster_n": 1, "dtype": "fp16", "dtype_b": "fp16", "layout": "nt", "stages": 0, "tile_k": 32, "tile_m": 64, "tile_n": 240}
#include "cutlass/cutlass.h"
#include "cutlass/gemm/collective/collective_builder.hpp"
#include "cutlass/gemm/device/gemm_universal_adapter.h"
#include "cutlass/gemm/kernel/gemm_universal.hpp"
#include "cutlass/epilogue/collective/collective_builder.hpp"

using ElemA = cutlass::half_t;
using ElemB = cutlass::half_t;
using ElemCD = cutlass::half_t;
using Acc  = float;
using TileShape    = cute::Shape<cute::_64, cute::_240, cute::_32>;
using ClusterShape = cute::Shape<cute::_1, cute::_1, cute::_1>;

using CollectiveEpilogue = typename cutlass::epilogue::collective::CollectiveBuilder<
    cutlass::arch::Sm90, cutlass::arch::OpClassTensorOp,
    TileShape, ClusterShape,
    cutlass::epilogue::collective::EpilogueTileAuto,
    Acc, Acc,
    ElemCD, cutlass::layout::RowMajor, 128 / cutlass::sizeof_bits<ElemCD>::value,
    ElemCD, cutlass::layout::RowMajor, 128 / cutlass::sizeof_bits<ElemCD>::value,
    cutlass::epilogue::collective::EpilogueScheduleAuto
  >::CollectiveOp;

using CollectiveMainloop = typename cutlass::gemm::collective::CollectiveBuilder<
    cutlass::arch::Sm90, cutlass::arch::OpClassTensorOp,
    ElemA, cutlass::layout::RowMajor, 128 / cutlass::sizeof_bits<ElemA>::value,
    ElemB, cutlass::layout::ColumnMajor, 128 / cutlass::sizeof_bits<ElemB>::value,
    Acc,
    TileShape, ClusterShape,
    cutlass::gemm::collective::StageCountAutoCarveout<static_cast<int>(sizeof(typename CollectiveEpilogue::SharedStorage))>,
    cutlass::gemm::collective::KernelScheduleAuto
  >::CollectiveOp;

using GemmKernel = cutlass::gemm::kernel::GemmUniversal<
    cute::Shape<int,int,int,int>,
    CollectiveMainloop,
    CollectiveEpilogue
>;
using Gemm = cutlass::gemm::device::GemmUniversalAdapter<GemmKernel>;

// Force the device kernel symbol into the cubin without needing a host main.
auto* _anchor = &cutlass::device_kernel<GemmKernel>;


// ===== COMPILED SASS (sm_90a) =====

	.target	sm_90a

	.elftype	@"ET_EXEC"


//--------------------- .note.nv.tkinfo           --------------------------
	.section	.note.nv.tkinfo,"",@"SHT_NOTE"
	.sectionflags	@"SHF_NOTE_NV_TKINFO"
	.tkinfo
        /*0018*/ 	.word	0x00000002
        /*0030*/ 	.string	""
        /*0030*/ 	.string	"ptxas"
        /*0030*/ 	.string	"Cuda compilation tools, release 13.0, V13.0.88"
        /*0030*/ 	.string	"Build cuda_13.0.r13.0/compiler.36424714_0"
        /*0030*/ 	.string	"-arch sm_90a -m 64 "



//--------------------- .note.nv.cuinfo           --------------------------
	.section	.note.nv.cuinfo,"",@"SHT_NOTE"
	.sectionflags	@"SHF_NOTE_NV_CUINFO"
        /*0018*/ 	.short	0x0002
        /*001a*/ 	.short	0x005a
        /*001c*/ 	.short	0x0082
	.zero		2


//--------------------- .nv.info                  --------------------------
	.section	.nv.info,"",@"SHT_CUDA_INFO"
	.align	4


	//----- nvinfo : EIATTR_REGCOUNT
	.align		4
        /*0000*/ 	.byte	0x04, 0x2f
        /*0002*/ 	.short	(.L_15 - .L_14)
	.align		4
.L_14:
        /*0004*/ 	.word	index@(_ZN7cutlass13device_kernelINS_4gemm6kernel13GemmUniversalIN4cute5tupleIJiiiiEEENS1_10collective13CollectiveMmaINS1_34MainloopSm90TmaGmmaWarpSpecializedILi11ENS5_IJNS4_1CILi1EEESB_SB_EEENS1_32KernelTmaWarpSpecializedPingpongEEENS5_IJNSA_ILi64EEENSA_ILi240EEENSA_ILi32EEEEEENS_6half_tENS5_IJlSB_lEEESJ_SK_NS4_8TiledMMAINS4_8MMA_AtomIJNS4_4SM904GMMA25MMA_64x16x16_F32F16F16_SSILNSO_5MajorE0ELSQ_0ELNSO_7ScaleInE1ELSR_1EEEEEENS4_6LayoutISC_NS5_IJNSA_ILi0EEESV_SV_EEEEENS5_IJNS4_10UnderscoreESY_SY_EEEEENS4_13SM90_TMA_LOADENS4_14ComposedLayoutINS4_7SwizzleILi2ELi4ELi3EEENS4_18smem_ptr_flag_bitsILi16EEENSU_INS5_IJNSA_ILi8EEESH_EEENS5_IJSH_SB_EEEEEEEvNS4_8identityES11_S1B_vS1C_EENS_8epilogue10collective6detail29Sm90TmaWarpSpecializedAdapterINS1F_15DefaultEpilogueISJ_SK_SK_NS1E_6thread17LinearCombinationISJ_Li1EffLNS1J_9ScaleType4KindE0ELNS_15FloatRoundStyleE2ESJ_EENS1_15EpilogueDefaultEEEEEvvEEEEvNT_6ParamsE)
        /*0008*/ 	.word	0x000000a8


	//----- nvinfo : EIATTR_FRAME_SIZE
	.align		4
.L_15:
        /*000c*/ 	.byte	0x04, 0x11
        /*000e*/ 	.short	(.L_17 - .L_16)
	.align		4
.L_16:
        /*0010*/ 	.word	index@(_ZN7cutlass13device_kernelINS_4gemm6kernel13GemmUniversalIN4cute5tupleIJiiiiEEENS1_10collective13CollectiveMmaINS1_34MainloopSm90TmaGmmaWarpSpecializedILi11ENS5_IJNS4_1CILi1EEESB_SB_EEENS1_32KernelTmaWarpSpecializedPingpongEEENS5_IJNSA_ILi64EEENSA_ILi240EEENSA_ILi32EEEEEENS_6half_tENS5_IJlSB_lEEESJ_SK_NS4_8TiledMMAINS4_8MMA_AtomIJNS4_4SM904GMMA25MMA_64x16x16_F32F16F16_SSILNSO_5MajorE0ELSQ_0ELNSO_7ScaleInE1ELSR_1EEEEEENS4_6LayoutISC_NS5_IJNSA_ILi0EEESV_SV_EEEEENS5_IJNS4_10UnderscoreESY_SY_EEEEENS4_13SM90_TMA_LOADENS4_14ComposedLayoutINS4_7SwizzleILi2ELi4ELi3EEENS4_18smem_ptr_flag_bitsILi16EEENSU_INS5_IJNSA_ILi8EEESH_EEENS5_IJSH_SB_EEEEEEEvNS4_8identityES11_S1B_vS1C_EENS_8epilogue10collective6detail29Sm90TmaWarpSpecializedAdapterINS1F_15DefaultEpilogueISJ_SK_SK_NS1E_6thread17LinearCombinationISJ_Li1EffLNS1J_9ScaleType4KindE0ELNS_15FloatRoundStyleE2ESJ_EENS1_15EpilogueDefaultEEEEEvvEEEEvNT_6ParamsE)
        /*0014*/ 	.word	0x00000008


	//----- nvinfo : EIATTR_MIN_STACK_SIZE
	.align		4
.L_17:
        /*0018*/ 	.byte	0x04, 0x12
        /*001a*/ 	.short	(.L_19 - .L_18)
	.align		4
.L_18:
        /*001c*/ 	.word	index@(_ZN7cutlass13device_kernelINS_4gemm6kernel13GemmUniversalIN4cute5tupleIJiiiiEEENS1_10collective13CollectiveMmaINS1_34MainloopSm90TmaGmmaWarpSpecializedILi11ENS5_IJNS4_1CILi1EEESB_SB_EEENS1_32KernelTmaWarpSpecializedPingpongEEENS5_IJNSA_ILi64EEENSA_ILi240EEENSA_ILi32EEEEEENS_6half_tENS5_IJlSB_lEEESJ_SK_NS4_8TiledMMAINS4_8MMA_AtomIJNS4_4SM904GMMA25MMA_64x16x16_F32F16F16_SSILNSO_5MajorE0ELSQ_0ELNSO_7ScaleInE1ELSR_1EEEEEENS4_6LayoutISC_NS5_IJNSA_ILi0EEESV_SV_EEEEENS5_IJNS4_10UnderscoreESY_SY_EEEEENS4_13SM90_TMA_LOADENS4_14ComposedLayoutINS4_7SwizzleILi2ELi4ELi3EEENS4_18smem_ptr_flag_bitsILi16EEENSU_INS5_IJNSA_ILi8EEESH_EEENS5_IJSH_SB_EEEEEEEvNS4_8identityES11_S1B_vS1C_EENS_8epilogue10collective6detail29Sm90TmaWarpSpecializedAdapterINS1F_15DefaultEpilogueISJ_SK_SK_NS1E_6thread17LinearCombinationISJ_Li1EffLNS1J_9ScaleType4KindE0ELNS_15FloatRoundStyleE2ESJ_EENS1_15EpilogueDefaultEEEEEvvEEEEvNT_6ParamsE)
        /*0020*/ 	.word	0x00000008
.L_19:


//--------------------- .nv.compat                --------------------------
	.section	.nv.compat,"",@"SHT_CUDA_COMPAT_INFO"
	.align	4
        /*0000*/ 	.byte	0x02, 0x09, 0x01, 0x00, 0x02, 0x02, 0x04, 0x00, 0x02, 0x05, 0x05, 0x00, 0x03, 0x07, 0x01, 0x01
        /*0010*/ 	.byte	0x02, 0x03, 0x01, 0x00, 0x02, 0x06, 0x01, 0x00, 0x04, 0x0b, 0x08, 0x00, 0x00, 0x00, 0x00, 0x00
        /*0020*/ 	.byte	0x00, 0x00, 0x00, 0x00


//--------------------- .nv.info._ZN7cutlass13device_kernelINS_4gemm6kernel13GemmUniversalIN4cute5tupleIJiiiiEEENS1_10collective13CollectiveMmaINS1_34MainloopSm90TmaGmmaWarpSpecializedILi11ENS5_IJNS4_1CILi1EEESB_SB_EEENS1_32KernelTmaWarpSpecializedPingpongEEENS5_IJNSA_ILi64EEENSA_ILi240EEENSA_ILi32EEEEEENS_6half_tENS5_IJlSB_lEEESJ_SK_NS4_8TiledMMAINS4_8MMA_AtomIJNS4_4SM904GMMA25MMA_64x16x16_F32F16F16_SSILNSO_5MajorE0ELSQ_0ELNSO_7ScaleInE1ELSR_1EEEEEENS4_6LayoutISC_NS5_IJNSA_ILi0EEESV_SV_EEEEENS5_IJNS4_10UnderscoreESY_SY_EEEEENS4_13SM90_TMA_LOADENS4_14ComposedLayoutINS4_7SwizzleILi2ELi4ELi3EEENS4_18smem_ptr_flag_bitsILi16EEENSU_INS5_IJNSA_ILi8EEESH_EEENS5_IJSH_SB_EEEEEEEvNS4_8identityES11_S1B_vS1C_EENS_8epilogue10collective6detail29Sm90TmaWarpSpecializedAdapterINS1F_15DefaultEpilogueISJ_SK_SK_NS1E_6thread17LinearCombinationISJ_Li1EffLNS1J_9ScaleType4KindE0ELNS_15FloatRoundStyleE2ESJ_EENS1_15EpilogueDefaultEEEEEvvEEEEvNT_6ParamsE --------------------------
	.section	.nv.info._ZN7cutlass13device_kernelINS_4gemm6kernel13GemmUniversalIN4cute5tupleIJiiiiEEENS1_10collective13CollectiveMmaINS1_34MainloopSm90TmaGmmaWarpSpecializedILi11ENS5_IJNS4_1CILi1EEESB_SB_EEENS1_32KernelTmaWarpSpecializedPingpongEEENS5_IJNSA_ILi64EEENSA_ILi240EEENSA_ILi32EEEEEENS_6half_tENS5_IJlSB_lEEESJ_SK_NS4_8TiledMMAINS4_8MMA_AtomIJNS4_4SM904GMMA25MMA_64x16x16_F32F16F16_SSILNSO_5MajorE0ELSQ_0ELNSO_7ScaleInE1ELSR_1EEEEEENS4_6LayoutISC_NS5_IJNSA_ILi0EEESV_SV_EEEEENS5_IJNS4_10UnderscoreESY_SY_EEEEENS4_13SM90_TMA_LOADENS4_14ComposedLayoutINS4_7SwizzleILi2ELi4ELi3EEENS4_18smem_ptr_flag_bitsILi16EEENSU_INS5_IJNSA_ILi8EEESH_EEENS5_IJSH_SB_EEEEEEEvNS4_8identityES11_S1B_vS1C_EENS_8epilogue10collective6detail29Sm90TmaWarpSpecializedAdapterINS1F_15DefaultEpilogueISJ_SK_SK_NS1E_6thread17LinearCombinationISJ_Li1EffLNS1J_9ScaleType4KindE0ELNS_15FloatRoundStyleE2ESJ_EENS1_15EpilogueDefaultEEEEEvvEEEEvNT_6ParamsE,"",@"SHT_CUDA_INFO"
	.sectionflags	@""
	.align	4


	//----- nvinfo : EIATTR_CUDA_API_VERSION
	.align		4
        /*0000*/ 	.byte	0x04, 0x37
        /*0002*/ 	.short	(.L_21 - .L_20)
.L_20:
        /*0004*/ 	.word	0x00000082


	//----- nvinfo : EIATTR_KPARAM_INFO
	.align		4
.L_21:
        /*0008*/ 	.byte	0x04, 0x17
        /*000a*/ 	.short	(.L_23 - .L_22)
.L_22:
        /*000c*/ 	.word	0x00000000
        /*0010*/ 	.short	0x0000
        /*0012*/ 	.short	0x0070
        /*0014*/ 	.byte	0x00, 0xf0, 0x01, 0x10


	//----- nvinfo : EIATTR_SPARSE_MMA_MASK
	.align		4
.L_23:
        /*0018*/ 	.byte	0x03, 0x50
        /*001a*/ 	.short	0x0000


	//----- nvinfo : EIATTR_MAXREG_COUNT
	.align		4
        /*001c*/ 	.byte	0x03, 0x1b
        /*001e*/ 	.short	0x00a8


	//----- nvinfo : EIATTR_NUM_BARRIERS
	.align		4
        /*0020*/ 	.byte	0x02, 0x4c
        /*0022*/ 	.byte	0x01
	.zero		1


	//----- nvinfo : EIATTR_EXTERNS
	.align		4
        /*0024*/ 	.byte	0x04, 0x0f
        /*0026*/ 	.short	(.L_25 - .L_24)


	//   ....[0]....
	.align		4
.L_24:
        /*0028*/ 	.word	index@(__assertfail)


	//----- nvinfo : EIATTR_ANNOTATIONS
	.align		4
.L_25:
        /*002c*/ 	.byte	0x04, 0x55
        /*002e*/ 	.short	(.L_27 - .L_26)


	//   ....[0]....
.L_26:
        /*0030*/ 	.word	0x00000001
        /*0034*/ 	.byte	0xe0, 0x0b, 0x00, 0x00, 0x01, 0x00, 0x00, 0x00, 0x80, 0xb0, 0x00, 0x00, 0x01, 0x00, 0x00, 0x00
        /*0044*/ 	.byte	0x90, 0xbc, 0x00, 0x00


	//----- nvinfo : EIATTR_MERCURY_ISA_VERSION
	.align		4
.L_27:
        /*0048*/ 	.byte	0x03, 0x5f
        /*004a*/ 	.short	0x0101


	//----- nvinfo : EIATTR_INT_WARP_WIDE_INSTR_OFFSETS
	.align		4
        /*004c*/ 	.byte	0x04, 0x31
        /*004e*/ 	.short	(.L_29 - .L_28)


	//   ....[0]....
.L_28:
        /*0050*/ 	.word	0x000004f0


	//   ....[1]....
        /*0054*/ 	.word	0x00000510


	//   ....[2]....
        /*0058*/ 	.word	0x00000590


	//   ....[3]....
        /*005c*/ 	.word	0x000005a0


	//   ....[4]....
        /*0060*/ 	.word	0x000005b0


	//   ....[5]....
        /*0064*/ 	.word	0x000005d0


	//   ....[6]....
        /*0068*/ 	.word	0x00000660


	//   ....[7]....
        /*006c*/ 	.word	0x00000680


	//----- nvinfo : EIATTR_COOP_GROUP_MASK_REGIDS
	.align		4
.L_29:
        /*0070*/ 	.byte	0x04, 0x29
        /*0072*/ 	.short	(.L_31 - .L_30)


	//   ....[0]....
.L_30:
        /*0074*/ 	.word	0xffffffff


	//   ....[1]....
        /*0078*/ 	.word	0xffffffff


	//   ....[2]....
        /*007c*/ 	.word	0xffffffff


	//   ....[3]....
        /*0080*/ 	.word	0xffffffff


	//   ....[4]....
        /*0084*/ 	.word	0xffffffff


	//   ....[5]....
        /*0088*/ 	.word	0xffffffff


	//----- nvinfo : EIATTR_COOP_GROUP_INSTR_OFFSETS
	.align		4
.L_31:
        /*008c*/ 	.byte	0x04, 0x28
        /*008e*/ 	.short	(.L_33 - .L_32)


	//   ....[0]....
.L_32:
        /*0090*/ 	.word	0x00000070


	//   ....[1]....
        /*0094*/ 	.word	0x00000080


	//   ....[2]....
        /*0098*/ 	.word	0x00000140


	//   ....[3]....
        /*009c*/ 	.word	0x000003e0


	//   ....[4]....
        /*00a0*/ 	.word	0x00000420


	//   ....[5]....
        /*00a4*/ 	.word	0x00000470


	//----- nvinfo : EIATTR_REG_RECONFIG
	.align		4
.L_33:
        /*00a8*/ 	.byte	0x01, 0x54
	.zero		2


	//----- nvinfo : EIATTR_SYSCALL_OFFSETS
	.align		4
        /*00ac*/ 	.byte	0x04, 0x46
        /*00ae*/ 	.short	(.L_35 - .L_34)


	//   ....[0]....
.L_34:
        /*00b0*/ 	.word	0x00001690


	//----- nvinfo : EIATTR_MBARRIER_INSTR_OFFSETS
	.align		4
.L_35:
        /*00b4*/ 	.byte	0x04, 0x39
        /*00b6*/ 	.short	(.L_37 - .L_36)


	//   ....[0]....
.L_36:
        /*00b8*/ 	.word	0x00000260
        /*00bc*/ 	.word	0x000000ff
        /*00c0*/ 	.word	0x00000000
        /*00c4*/ 	.short	0x0100
        /*00c6*/ 	.byte	0x08
	.zero		1


	//   ....[1]....
        /*00c8*/ 	.word	0x00000270
        /*00cc*/ 	.word	0x000000ff
        /*00d0*/ 	.word	0x00000058
        /*00d4*/ 	.short	0x0100
        /*00d6*/ 	.byte	0x08
	.zero		1


	//   ....[2]....
        /*00d8*/ 	.word	0x00000280
        /*00dc*/ 	.word	0x000000ff
        /*00e0*/ 	.word	0x00000008
        /*00e4*/ 	.short	0x0100
        /*00e6*/ 	.byte	0x08
	.zero		1


	//   ....[3]....
        /*00e8*/ 	.word	0x00000290
        /*00ec*/ 	.word	0x000000ff
        /*00f0*/ 	.word	0x00000060
        /*00f4*/ 	.short	0x0100
        /*00f6*/ 	.byte	0x08
	.zero		1


	//   ....[4]....
        /*00f8*/ 	.word	0x000002a0
        /*00fc*/ 	.word	0x000000ff
        /*0100*/ 	.word	0x00000010
        /*0104*/ 	.short	0x0100
        /*0106*/ 	.byte	0x08
	.zero		1


	//   ....[5]....
        /*0108*/ 	.word	0x000002b0
        /*010c*/ 	.word	0x000000ff
        /*0110*/ 	.word	0x00000068
        /*0114*/ 	.short	0x0100
        /*0116*/ 	.byte	0x08
	.zero		1


	//   ....[6]....
        /*0118*/ 	.word	0x000002c0
        /*011c*/ 	.word	0x000000ff
        /*0120*/ 	.word	0x00000018
        /*0124*/ 	.short	0x0100
        /*0126*/ 	.byte	0x08
	.zero		1


	//   ....[7]....
        /*0128*/ 	.word	0x000002d0
        /*012c*/ 	.word	0x000000ff
        /*0130*/ 	.word	0x00000070
        /*0134*/ 	.short	0x0100
        /*0136*/ 	.byte	0x08
	.zero		1


	//   ....[8]....
        /*0138*/ 	.word	0x000002e0
        /*013c*/ 	.word	0x000000ff
        /*0140*/ 	.word	0x00000020
        /*0144*/ 	.short	0x0100
        /*0146*/ 	.byte	0x08
	.zero		1


	//   ....[9]....
        /*0148*/ 	.word	0x000002f0
        /*014c*/ 	.word	0x000000ff
        /*0150*/ 	.word	0x00000078
        /*0154*/ 	.short	0x0100
        /*0156*/ 	.byte	0x08
	.zero		1


	//   ....[10]....
        /*0158*/ 	.word	0x00000300
        /*015c*/ 	.word	0x000000ff
        /*0160*/ 	.word	0x00000028
        /*0164*/ 	.short	0x0100
        /*0166*/ 	.byte	0x08
	.zero		1


	//   ....[11]....
        /*0168*/ 	.word	0x00000310
        /*016c*/ 	.word	0x000000ff
        /*0170*/ 	.word	0x00000080
        /*0174*/ 	.short	0x0100
        /*0176*/ 	.byte	0x08
	.zero		1


	//   ....[12]....
        /*0178*/ 	.word	0x00000320
        /*017c*/ 	.word	0x000000ff
        /*0180*/ 	.word	0x00000030
        /*0184*/ 	.short	0x0100
        /*0186*/ 	.byte	0x08
	.zero		1


	//   ....[13]....
        /*0188*/ 	.word	0x00000330
        /*018c*/ 	.word	0x000000ff
        /*0190*/ 	.word	0x00000088
        /*0194*/ 	.short	0x0100
        /*0196*/ 	.byte	0x08
	.zero		1


	//   ....[14]....
        /*0198*/ 	.word	0x00000340
        /*019c*/ 	.word	0x000000ff
        /*01a0*/ 	.word	0x00000038
        /*01a4*/ 	.short	0x0100
        /*01a6*/ 	.byte	0x08
	.zero		1


	//   ....[15]....
        /*01a8*/ 	.word	0x00000350
        /*01ac*/ 	.word	0x000000ff
        /*01b0*/ 	.word	0x00000090
        /*01b4*/ 	.short	0x0100
        /*01b6*/ 	.byte	0x08
	.zero		1


	//   ....[16]....
        /*01b8*/ 	.word	0x00000360
        /*01bc*/ 	.word	0x000000ff
        /*01c0*/ 	.word	0x00000040
        /*01c4*/ 	.short	0x0100
        /*01c6*/ 	.byte	0x08
	.zero		1


	//   ....[17]....
        /*01c8*/ 	.word	0x00000370
        /*01cc*/ 	.word	0x000000ff
        /*01d0*/ 	.word	0x00000098
        /*01d4*/ 	.short	0x0100
        /*01d6*/ 	.byte	0x08
	.zero		1


	//   ....[18]....
        /*01d8*/ 	.word	0x00000380
        /*01dc*/ 	.word	0x000000ff
        /*01e0*/ 	.word	0x00000048
        /*01e4*/ 	.short	0x0100
        /*01e6*/ 	.byte	0x08
	.zero		1


	//   ....[19]....
        /*01e8*/ 	.word	0x00000390
        /*01ec*/ 	.word	0x000000ff
        /*01f0*/ 	.word	0x000000a0
        /*01f4*/ 	.short	0x0100
        /*01f6*/ 	.byte	0x08
	.zero		1


	//   ....[20]....
        /*01f8*/ 	.word	0x000003a0
        /*01fc*/ 	.word	0x000000ff
        /*0200*/ 	.word	0x00000050
        /*0204*/ 	.short	0x0100
        /*0206*/ 	.byte	0x08
	.zero		1


	//   ....[21]....
        /*0208*/ 	.word	0x000003b0
        /*020c*/ 	.word	0x000000ff
        /*0210*/ 	.word	0x000000a8
        /*0214*/ 	.short	0x0100
        /*0216*/ 	.byte	0x08
	.zero		1


	//   ....[22]....
        /*0218*/ 	.word	0x000006c0
        /*021c*/ 	.word	0x000000ff
        /*0220*/ 	.word	0x000000e0
        /*0224*/ 	.short	0x0100
        /*0226*/ 	.byte	0x08
	.zero		1


	//   ....[23]....
        /*0228*/ 	.word	0x00000730
        /*022c*/ 	.word	0x000000ff
        /*0230*/ 	.word	0x000000e8
        /*0234*/ 	.short	0x0100
        /*0236*/ 	.byte	0x08
	.zero		1


	//   ....[24]....
        /*0238*/ 	.word	0x00000750
        /*023c*/ 	.word	0x000000ff
        /*0240*/ 	.word	0x000000c0
        /*0244*/ 	.short	0x0100
        /*0246*/ 	.byte	0x09
	.zero		1


	//   ....[25]....
        /*0248*/ 	.word	0x00000760
        /*024c*/ 	.word	0x000000ff
        /*0250*/ 	.word	0x000000c8
        /*0254*/ 	.short	0x0100
        /*0256*/ 	.byte	0x09
	.zero		1


	//   ....[26]....
        /*0258*/ 	.word	0x00000770
        /*025c*/ 	.word	0x000000ff
        /*0260*/ 	.word	0x000000d0
        /*0264*/ 	.short	0x0100
        /*0266*/ 	.byte	0x09
	.zero		1


	//   ....[27]....
        /*0268*/ 	.word	0x00000780
        /*026c*/ 	.word	0x000000ff
        /*0270*/ 	.word	0x000000d8
        /*0274*/ 	.short	0x0100
        /*0276*/ 	.byte	0x09
	.zero		1


	//   ....[28]....
        /*0278*/ 	.word	0x00001570
        /*027c*/ 	.word	0x00000095
        /*0280*/ 	.word	0x00000000
        /*0284*/ 	.short	0x010a
        /*0286*/ 	.byte	0x29
	.zero		1


	//   ....[29]....
        /*0288*/ 	.word	0x00001710
        /*028c*/ 	.word	0x00000003
        /*0290*/ 	.word	0x00000000
        /*0294*/ 	.short	0x010a
        /*0296*/ 	.byte	0x3f
	.zero		1


	//   ....[30]....
        /*0298*/ 	.word	0x00001770
        /*029c*/ 	.word	0x00000003
        /*02a0*/ 	.word	0x00000000
        /*02a4*/ 	.short	0x010a
        /*02a6*/ 	.byte	0x3f
	.zero		1


	//   ....[31]....
        /*02a8*/ 	.word	0x00002480
        /*02ac*/ 	.word	0x000000ff
        /*02b0*/ 	.word	0x00000000
        /*02b4*/ 	.short	0x010a
        /*02b6*/ 	.byte	0x08
	.zero		1


	//   ....[32]....
        /*02b8*/ 	.word	0x000024c0
        /*02bc*/ 	.word	0x000000ff
        /*02c0*/ 	.word	0x00000000
        /*02c4*/ 	.short	0x010a
        /*02c6*/ 	.byte	0x08
	.zero		1


	//   ....[33]....
        /*02c8*/ 	.word	0x000030e0
        /*02cc*/ 	.word	0x000000ff
        /*02d0*/ 	.word	0x00000000
        /*02d4*/ 	.short	0x0101
        /*02d6*/ 	.byte	0x08
	.zero		1


	//   ....[34]....
        /*02d8*/ 	.word	0x000031d0
        /*02dc*/ 	.word	0x00000096
        /*02e0*/ 	.word	0x00000000
        /*02e4*/ 	.short	0x0101
        /*02e6*/ 	.byte	0x2a
	.zero		1


	//   ....[35]....
        /*02e8*/ 	.word	0x000032a0
        /*02ec*/ 	.word	0x000000ff
        /*02f0*/ 	.word	0x00000000
        /*02f4*/ 	.short	0x0101
        /*02f6*/ 	.byte	0x06
	.zero		1


	//   ....[36]....
        /*02f8*/ 	.word	0x00003350
        /*02fc*/ 	.word	0x00000095
        /*0300*/ 	.word	0x00000010
        /*0304*/ 	.short	0x010a
        /*0306*/ 	.byte	0x29
	.zero		1


	//   ....[37]....
        /*0308*/ 	.word	0x0000b0a0
        /*030c*/ 	.word	0x00000098
        /*0310*/ 	.word	0x00000000
        /*0314*/ 	.short	0x0101
        /*0316*/ 	.byte	0x2a
	.zero		1


	//   ....[38]....
        /*0318*/ 	.word	0x0000ba00
        /*031c*/ 	.word	0x0000000a
        /*0320*/ 	.word	0x00000058
        /*0324*/ 	.short	0x010a
        /*0326*/ 	.byte	0x3f
	.zero		1


	//   ....[39]....
        /*0328*/ 	.word	0x0000bda0
        /*032c*/ 	.word	0x00000005
        /*0330*/ 	.word	0x000000e8
        /*0334*/ 	.short	0x0101
        /*0336*/ 	.byte	0x3f
	.zero		1


	//   ....[40]....
        /*0338*/ 	.word	0x0000c520
        /*033c*/ 	.word	0x00000009
        /*0340*/ 	.word	0x00000000
        /*0344*/ 	.short	0x010a
        /*0346*/ 	.byte	0x3f
	.zero		1


	//   ....[41]....
        /*0348*/ 	.word	0x0000c5a0
        /*034c*/ 	.word	0x00000008
        /*0350*/ 	.word	0x00000000
        /*0354*/ 	.short	0x010a
        /*0356*/ 	.byte	0x3f
	.zero		1


	//   ....[42]....
        /*0358*/ 	.word	0x0000c630
        /*035c*/ 	.word	0x00000009
        /*0360*/ 	.word	0x00000000
        /*0364*/ 	.short	0x010a
        /*0366*/ 	.byte	0x3f
	.zero		1


	//   ....[43]....
        /*0368*/ 	.word	0x0000c6c0
        /*036c*/ 	.word	0x00000008
        /*0370*/ 	.word	0x00000000
        /*0374*/ 	.short	0x010a
        /*0376*/ 	.byte	0x3f
	.zero		1


	//   ....[44]....
        /*0378*/ 	.word	0x0000c750
        /*037c*/ 	.word	0x00000009
        /*0380*/ 	.word	0x00000000
        /*0384*/ 	.short	0x010a
        /*0386*/ 	.byte	0x3f
	.zero		1


	//   ....[45]....
        /*0388*/ 	.word	0x0000c7e0
        /*038c*/ 	.word	0x00000008
        /*0390*/ 	.word	0x00000000
        /*0394*/ 	.short	0x010a
        /*0396*/ 	.byte	0x3f
	.zero		1


	//   ....[46]....
        /*0398*/ 	.word	0x0000c870
        /*039c*/ 	.word	0x00000009
        /*03a0*/ 	.word	0x00000000
        /*03a4*/ 	.short	0x010a
        /*03a6*/ 	.byte	0x3f
	.zero		1


	//   ....[47]....
        /*03a8*/ 	.word	0x0000c900
        /*03ac*/ 	.word	0x00000008
        /*03b0*/ 	.word	0x00000000
        /*03b4*/ 	.short	0x010a
        /*03b6*/ 	.byte	0x3f
	.zero		1


	//   ....[48]....
        /*03b8*/ 	.word	0x0000c990
        /*03bc*/ 	.word	0x00000009
        /*03c0*/ 	.word	0x00000000
        /*03c4*/ 	.short	0x010a
        /*03c6*/ 	.byte	0x3f
	.zero		1


	//   ....[49]....
        /*03c8*/ 	.word	0x0000ca20
        /*03cc*/ 	.word	0x00000006
        /*03d0*/ 	.word	0x00000000
        /*03d4*/ 	.short	0x010a
        /*03d6*/ 	.byte	0x3f
	.zero		1


	//   ....[50]....
        /*03d8*/ 	.word	0x0000cab0
        /*03dc*/ 	.word	0x00000003
        /*03e0*/ 	.word	0x00000000
        /*03e4*/ 	.short	0x010a
        /*03e6*/ 	.byte	0x3f
	.zero		1


	//   ....[51]....
        /*03e8*/ 	.word	0x0000cb10
        /*03ec*/ 	.word	0x00000097
        /*03f0*/ 	.word	0x00000000
        /*03f4*/ 	.short	0x010a
        /*03f6*/ 	.byte	0x3f
	.zero		1


	//   ....[52]....
        /*03f8*/ 	.word	0x0000cb60
        /*03fc*/ 	.word	0x00000003
        /*0400*/ 	.word	0x00000000
        /*0404*/ 	.short	0x010a
        /*0406*/ 	.byte	0x3f
	.zero		1


	//   ....[53]....
        /*0408*/ 	.word	0x0000cbc0
        /*040c*/ 	.word	0x00000004
        /*0410*/ 	.word	0x00000000
        /*0414*/ 	.short	0x010a
        /*0416*/ 	.byte	0x3f
	.zero		1


	//   ....[54]....
        /*0418*/ 	.word	0x0000cc10
        /*041c*/ 	.word	0x00000097
        /*0420*/ 	.word	0x00000010
        /*0424*/ 	.short	0x010a
        /*0426*/ 	.byte	0x3f
	.zero		1


	//   ....[55]....
        /*0428*/ 	.word	0x0000cce0
        /*042c*/ 	.word	0x0000000a
        /*0430*/ 	.word	0x00000058
        /*0434*/ 	.short	0x010a
        /*0436*/ 	.byte	0x3f
	.zero		1


	//   ....[56]....
        /*0438*/ 	.word	0x0000cdb0
        /*043c*/ 	.word	0x00000009
        /*0440*/ 	.word	0x00000000
        /*0444*/ 	.short	0x010a
        /*0446*/ 	.byte	0x3f
	.zero		1


	//   ....[57]....
        /*0448*/ 	.word	0x0000ce00
        /*044c*/ 	.word	0x00000008
        /*0450*/ 	.word	0x00000000
        /*0454*/ 	.short	0x010a
        /*0456*/ 	.byte	0x3f
	.zero		1


	//   ....[58]....
        /*0458*/ 	.word	0x0000ce50
        /*045c*/ 	.word	0x00000009
        /*0460*/ 	.word	0x00000000
        /*0464*/ 	.short	0x010a
        /*0466*/ 	.byte	0x3f
	.zero		1


	//   ....[59]....
        /*0468*/ 	.word	0x0000cea0
        /*046c*/ 	.word	0x00000008
        /*0470*/ 	.word	0x00000000
        /*0474*/ 	.short	0x010a
        /*0476*/ 	.byte	0x3f
	.zero		1


	//   ....[60]....
        /*0478*/ 	.word	0x0000cef0
        /*047c*/ 	.word	0x00000009
        /*0480*/ 	.word	0x00000000
        /*0484*/ 	.short	0x010a
        /*0486*/ 	.byte	0x3f
	.zero		1


	//   ....[61]....
        /*0488*/ 	.word	0x0000cf40
        /*048c*/ 	.word	0x00000008
        /*0490*/ 	.word	0x00000000
        /*0494*/ 	.short	0x010a
        /*0496*/ 	.byte	0x3f
	.zero		1


	//   ....[62]....
        /*0498*/ 	.word	0x0000cf90
        /*049c*/ 	.word	0x00000009
        /*04a0*/ 	.word	0x00000000
        /*04a4*/ 	.short	0x010a
        /*04a6*/ 	.byte	0x3f
	.zero		1


	//   ....[63]....
        /*04a8*/ 	.word	0x0000cfe0
        /*04ac*/ 	.word	0x00000008
        /*04b0*/ 	.word	0x00000000
        /*04b4*/ 	.short	0x010a
        /*04b6*/ 	.byte	0x3f
	.zero		1


	//   ....[64]....
        /*04b8*/ 	.word	0x0000d030
        /*04bc*/ 	.word	0x00000009
        /*04c0*/ 	.word	0x00000000
        /*04c4*/ 	.short	0x010a
        /*04c6*/ 	.byte	0x3f
	.zero		1


	//   ....[65]....
        /*04c8*/ 	.word	0x0000d080
        /*04cc*/ 	.word	0x00000006
        /*04d0*/ 	.word	0x00000000
        /*04d4*/ 	.short	0x010a
        /*04d6*/ 	.byte	0x3f
	.zero		1


	//----- nvinfo : EIATTR_NUM_MBARRIERS
	.align		4
.L_37:
        /*04d8*/ 	.byte	0x03, 0x38
        /*04da*/ 	.short	0x001c


	//----- nvinfo : EIATTR_EXIT_INSTR_OFFSETS
	.align		4
        /*04dc*/ 	.byte	0x04, 0x1c
        /*04de*/ 	.short	(.L_39 - .L_38)


	//   ....[0]....
.L_38:
        /*04e0*/ 	.word	0x00001290


	//   ....[1]....
        /*04e4*/ 	.word	0x000012f0


	//   ....[2]....
        /*04e8*/ 	.word	0x0000b730


	//   ....[3]....
        /*04ec*/ 	.word	0x0000b760


	//   ....[4]....
        /*04f0*/ 	.word	0x0000cb00


	//----- nvinfo : EIATTR_MAX_THREADS
	.align		4
.L_39:
        /*04f4*/ 	.byte	0x04, 0x05
        /*04f6*/ 	.short	(.L_41 - .L_40)
.L_40:
        /*04f8*/ 	.word	0x00000180
        /*04fc*/ 	.word	0x00000001
        /*0500*/ 	.word	0x00000001


	//----- nvinfo : EIATTR_CRS_STACK_SIZE
	.align		4
.L_41:
        /*0504*/ 	.byte	0x04, 0x1e
        /*0506*/ 	.short	(.L_43 - .L_42)
.L_42:
        /*0508*/ 	.word	0x00000000


	//----- nvinfo : EIATTR_CBANK_PARAM_SIZE
	.align		4
.L_43:
        /*050c*/ 	.byte	0x03, 0x19
        /*050e*/ 	.short	0x0470


	//----- nvinfo : EIATTR_PARAM_CBANK
	.align		4
        /*0510*/ 	.byte	0x04, 0x0a
        /*0512*/ 	.short	(.L_45 - .L_44)
	.align		4
.L_44:
        /*0514*/ 	.word	index@(.nv.constant0._ZN7cutlass13device_kernelINS_4gemm6kernel13GemmUniversalIN4cute5tupleIJiiiiEEENS1_10collective13CollectiveMmaINS1_34MainloopSm90TmaGmmaWarpSpecializedILi11ENS5_IJNS4_1CILi1EEESB_SB_EEENS1_32KernelTmaWarpSpecializedPingpongEEENS5_IJNSA_ILi64EEENSA_ILi240EEENSA_ILi32EEEEEENS_6half_tENS5_IJlSB_lEEESJ_SK_NS4_8TiledMMAINS4_8MMA_AtomIJNS4_4SM904GMMA25MMA_64x16x16_F32F16F16_SSILNSO_5MajorE0ELSQ_0ELNSO_7ScaleInE1ELSR_1EEEEEENS4_6LayoutISC_NS5_IJNSA_ILi0EEESV_SV_EEEEENS5_IJNS4_10UnderscoreESY_SY_EEEEENS4_13SM90_TMA_LOADENS4_14ComposedLayoutINS4_7SwizzleILi2ELi4ELi3EEENS4_18smem_ptr_flag_bitsILi16EEENSU_INS5_IJNSA_ILi8EEESH_EEENS5_IJSH_SB_EEEEEEEvNS4_8identityES11_S1B_vS1C_EENS_8epilogue10collective6detail29Sm90TmaWarpSpecializedAdapterINS1F_15DefaultEpilogueISJ_SK_SK_NS1E_6thread17LinearCombinationISJ_Li1EffLNS1J_9ScaleType4KindE0ELNS_15FloatRoundStyleE2ESJ_EENS1_15EpilogueDefaultEEEEEvvEEEEvNT_6ParamsE)
        /*0518*/ 	.short	0x0210
        /*051a*/ 	.short	0x0470


	//----- nvinfo : EIATTR_SW_WAR
	.align		4
.L_45:
        /*051c*/ 	.byte	0x04, 0x36
        /*051e*/ 	.short	(.L_47 - .L_46)
.L_46:
        /*0520*/ 	.word	0x00000008
.L_47:


//--------------------- .nv.callgraph             --------------------------
	.section	.nv.callgraph,"",@"SHT_CUDA_CALLGRAPH"
	.align	4
	.sectionentsize	8
	.align		4
        /*0000*/ 	.word	0x00000000
	.align		4
        /*0004*/ 	.word	0xffffffff
	.align		4
        /*0008*/ 	.word	index@(_ZN7cutlass13device_kernelINS_4gemm6kernel13GemmUniversalIN4cute5tupleIJiiiiEEENS1_10collective13CollectiveMmaINS1_34MainloopSm90TmaGmmaWarpSpecializedILi11ENS5_IJNS4_1CILi1EEESB_SB_EEENS1_32KernelTmaWarpSpecializedPingpongEEENS5_IJNSA_ILi64EEENSA_ILi240EEENSA_ILi32EEEEEENS_6half_tENS5_IJlSB_lEEESJ_SK_NS4_8TiledMMAINS4_8MMA_AtomIJNS4_4SM904GMMA25MMA_64x16x16_F32F16F16_SSILNSO_5MajorE0ELSQ_0ELNSO_7ScaleInE1ELSR_1EEEEEENS4_6LayoutISC_NS5_IJNSA_ILi0EEESV_SV_EEEEENS5_IJNS4_10UnderscoreESY_SY_EEEEENS4_13SM90_TMA_LOADENS4_14ComposedLayoutINS4_7SwizzleILi2ELi4ELi3EEENS4_18smem_ptr_flag_bitsILi16EEENSU_INS5_IJNSA_ILi8EEESH_EEENS5_IJSH_SB_EEEEEEEvNS4_8identityES11_S1B_vS1C_EENS_8epilogue10collective6detail29Sm90TmaWarpSpecializedAdapterINS1F_15DefaultEpilogueISJ_SK_SK_NS1E_6thread17LinearCombinationISJ_Li1EffLNS1J_9ScaleType4KindE0ELNS_15FloatRoundStyleE2ESJ_EENS1_15EpilogueDefaultEEEEEvvEEEEvNT_6ParamsE)
	.align		4
        /*000c*/ 	.word	index@(__assertfail)
	.align		4
        /*0010*/ 	.word	0x00000000
	.align		4
        /*0014*/ 	.word	0xfffffffe
	.align		4
        /*0018*/ 	.word	0x00000000
	.align		4
        /*001c*/ 	.word	0xfffffffd
	.align		4
        /*0020*/ 	.word	0x00000000
	.align		4
        /*0024*/ 	.word	0xfffffffc


//--------------------- .nv.constant4             --------------------------
	.section	.nv.constant4,"a",@progbits
	.align	8
	.align		8
.nv.constant4:
        /*0000*/ 	.dword	__assertfail
	.align		8
        /*0008*/ 	.dword	__unnamed_1
	.align		8
        /*0010*/ 	.dword	_ZN40_INTERNAL_7613f674_4_k_cu_04a218ca_133574cuda3std3__45__cpo5beginE
	.align		8
        /*0018*/ 	.dword	_ZN40_INTERNAL_7613f674_4_k_cu_04a218ca_133574cuda3std3__45__cpo3endE
	.align		8
        /*0020*/ 	.dword	_ZN40_INTERNAL_7613f674_4_k_cu_04a218ca_133574cuda3std3__45__cpo6cbeginE
	.align		8
        /*0028*/ 	.dword	_ZN40_INTERNAL_7613f674_4_k_cu_04a218ca_133574cuda3std3__45__cpo4cendE
	.align		8
        /*0030*/ 	.dword	_ZN40_INTERNAL_7613f674_4_k_cu_04a218ca_133574cuda3std3__442_GLOBAL__N__7613f674_4_k_cu_04a218ca_133576ignoreE
	.align		8
        /*0038*/ 	.dword	_ZN40_INTERNAL_7613f674_4_k_cu_04a218ca_133574cuda3std3__419piecewise_constructE
	.align		8
        /*0040*/ 	.dword	_ZN40_INTERNAL_7613f674_4_k_cu_04a218ca_133574cuda3std3__48in_placeE
	.align		8
        /*0048*/ 	.dword	_ZN40_INTERNAL_7613f674_4_k_cu_04a218ca_133574cuda3std6ranges3__45__cpo4swapE
	.align		8
        /*0050*/ 	.dword	_ZN40_INTERNAL_7613f674_4_k_cu_04a218ca_133574cuda3std6ranges3__45__cpo9iter_moveE
	.align		8
        /*0058*/ 	.dword	_ZN40_INTERNAL_7613f674_4_k_cu_04a218ca_133574cute7productE
	.align		8
        /*0060*/ 	.dword	_ZN40_INTERNAL_7613f674_4_k_cu_04a218ca_133574cute1_E
	.align		8
        /*0068*/ 	.dword	$str$22
	.align		8
        /*0070*/ 	.dword	$str$23


//--------------------- .text._ZN7cutlass13device_kernelINS_4gemm6kernel13GemmUniversalIN4cute5tupleIJiiiiEEENS1_10collective13CollectiveMmaINS1_34MainloopSm90TmaGmmaWarpSpecializedILi11ENS5_IJNS4_1CILi1EEESB_SB_EEENS1_32KernelTmaWarpSpecializedPingpongEEENS5_IJNSA_ILi64EEENSA_ILi240EEENSA_ILi32EEEEEENS_6half_tENS5_IJlSB_lEEESJ_SK_NS4_8TiledMMAINS4_8MMA_AtomIJNS4_4SM904GMMA25MMA_64x16x16_F32F16F16_SSILNSO_5MajorE0ELSQ_0ELNSO_7ScaleInE1ELSR_1EEEEEENS4_6LayoutISC_NS5_IJNSA_ILi0EEESV_SV_EEEEENS5_IJNS4_10UnderscoreESY_SY_EEEEENS4_13SM90_TMA_LOADENS4_14ComposedLayoutINS4_7SwizzleILi2ELi4ELi3EEENS4_18smem_ptr_flag_bitsILi16EEENSU_INS5_IJNSA_ILi8EEESH_EEENS5_IJSH_SB_EEEEEEEvNS4_8identityES11_S1B_vS1C_EENS_8epilogue10collective6detail29Sm90TmaWarpSpecializedAdapterINS1F_15DefaultEpilogueISJ_SK_SK_NS1E_6thread17LinearCombinationISJ_Li1EffLNS1J_9ScaleType4KindE0ELNS_15FloatRoundStyleE2ESJ_EENS1_15EpilogueDefaultEEEEEvvEEEEvNT_6ParamsE --------------------------
	.section	.text._ZN7cutlass13device_kernelINS_4gemm6kernel13GemmUniversalIN4cute5tupleIJiiiiEEENS1_10collective13CollectiveMmaINS1_34MainloopSm90TmaGmmaWarpSpecializedILi11ENS5_IJNS4_1CILi1EEESB_SB_EEENS1_32KernelTmaWarpSpecializedPingpongEEENS5_IJNSA_ILi64EEENSA_ILi240EEENSA_ILi32EEEEEENS_6half_tENS5_IJlSB_lEEESJ_SK_NS4_8TiledMMAINS4_8MMA_AtomIJNS4_4SM904GMMA25MMA_64x16x16_F32F16F16_SSILNSO_5MajorE0ELSQ_0ELNSO_7ScaleInE1ELSR_1EEEEEENS4_6LayoutISC_NS5_IJNSA_ILi0EEESV_SV_EEEEENS5_IJNS4_10UnderscoreESY_SY_EEEEENS4_13SM90_TMA_LOADENS4_14ComposedLayoutINS4_7SwizzleILi2ELi4ELi3EEENS4_18smem_ptr_flag_bitsILi16EEENSU_INS5_IJNSA_ILi8EEESH_EEENS5_IJSH_SB_EEEEEEEvNS4_8identityES11_S1B_vS1C_EENS_8epilogue10collective6detail29Sm90TmaWarpSpecializedAdapterINS1F_15DefaultEpilogueISJ_SK_SK_NS1E_6thread17LinearCombinationISJ_Li1EffLNS1J_9ScaleType4KindE0ELNS_15FloatRoundStyleE2ESJ_EENS1_15EpilogueDefaultEEEEEvvEEEEvNT_6ParamsE,"ax",@progbits
	.align	128
.text._ZN7cutlass13device_kernelINS_4gemm6kernel13GemmUniversalIN4cute5tupleIJiiiiEEENS1_10collective13CollectiveMmaINS1_34MainloopSm90TmaGmmaWarpSpecializedILi11ENS5_IJNS4_1CILi1EEESB_SB_EEENS1_32KernelTmaWarpSpecializedPingpongEEENS5_IJNSA_ILi64EEENSA_ILi240EEENSA_ILi32EEEEEENS_6half_tENS5_IJlSB_lEEESJ_SK_NS4_8TiledMMAINS4_8MMA_AtomIJNS4_4SM904GMMA25MMA_64x16x16_F32F16F16_SSILNSO_5MajorE0ELSQ_0ELNSO_7ScaleInE1ELSR_1EEEEEENS4_6LayoutISC_NS5_IJNSA_ILi0EEESV_SV_EEEEENS5_IJNS4_10UnderscoreESY_SY_EEEEENS4_13SM90_TMA_LOADENS4_14ComposedLayoutINS4_7SwizzleILi2ELi4ELi3EEENS4_18smem_ptr_flag_bitsILi16EEENSU_INS5_IJNSA_ILi8EEESH_EEENS5_IJSH_SB_EEEEEEEvNS4_8identityES11_S1B_vS1C_EENS_8epilogue10collective6detail29Sm90TmaWarpSpecializedAdapterINS1F_15DefaultEpilogueISJ_SK_SK_NS1E_6thread17LinearCombinationISJ_Li1EffLNS1J_9ScaleType4KindE0ELNS_15FloatRoundStyleE2ESJ_EENS1_15EpilogueDefaultEEEEEvvEEEEvNT_6ParamsE:
        .type           _ZN7cutlass13device_kernelINS_4gemm6kernel13GemmUniversalIN4cute5tupleIJiiiiEEENS1_10collective13CollectiveMmaINS1_34MainloopSm90TmaGmmaWarpSpecializedILi11ENS5_IJNS4_1CILi1EEESB_SB_EEENS1_32KernelTmaWarpSpecializedPingpongEEENS5_IJNSA_ILi64EEENSA_ILi240EEENSA_ILi32EEEEEENS_6half_tENS5_IJlSB_lEEESJ_SK_NS4_8TiledMMAINS4_8MMA_AtomIJNS4_4SM904GMMA25MMA_64x16x16_F32F16F16_SSILNSO_5MajorE0ELSQ_0ELNSO_7ScaleInE1ELSR_1EEEEEENS4_6LayoutISC_NS5_IJNSA_ILi0EEESV_SV_EEEEENS5_IJNS4_10UnderscoreESY_SY_EEEEENS4_13SM90_TMA_LOADENS4_14ComposedLayoutINS4_7SwizzleILi2ELi4ELi3EEENS4_18smem_ptr_flag_bitsILi16EEENSU_INS5_IJNSA_ILi8EEESH_EEENS5_IJSH_SB_EEEEEEEvNS4_8identityES11_S1B_vS1C_EENS_8epilogue10collective6detail29Sm90TmaWarpSpecializedAdapterINS1F_15DefaultEpilogueISJ_SK_SK_NS1E_6thread17LinearCombinationISJ_Li1EffLNS1J_9ScaleType4KindE0ELNS_15FloatRoundStyleE2ESJ_EENS1_15EpilogueDefaultEEEEEvvEEEEvNT_6ParamsE,@function
        .size           _ZN7cutlass13device_kernelINS_4gemm6kernel13GemmUniversalIN4cute5tupleIJiiiiEEENS1_10collective13CollectiveMmaINS1_34MainloopSm90TmaGmmaWarpSpecializedILi11ENS5_IJNS4_1CILi1EEESB_SB_EEENS1_32KernelTmaWarpSpecializedPingpongEEENS5_IJNSA_ILi64EEENSA_ILi240EEENSA_ILi32EEEEEENS_6half_tENS5_IJlSB_lEEESJ_SK_NS4_8TiledMMAINS4_8MMA_AtomIJNS4_4SM904GMMA25MMA_64x16x16_F32F16F16_SSILNSO_5MajorE0ELSQ_0ELNSO_7ScaleInE1ELSR_1EEEEEENS4_6LayoutISC_NS5_IJNSA_ILi0EEESV_SV_EEEEENS5_IJNS4_10UnderscoreESY_SY_EEEEENS4_13SM90_TMA_LOADENS4_14ComposedLayoutINS4_7SwizzleILi2ELi4ELi3EEENS4_18smem_ptr_flag_bitsILi16EEENSU_INS5_IJNSA_ILi8EEESH_EEENS5_IJSH_SB_EEEEEEEvNS4_8identityES11_S1B_vS1C_EENS_8epilogue10collective6detail29Sm90TmaWarpSpecializedAdapterINS1F_15DefaultEpilogueISJ_SK_SK_NS1E_6thread17LinearCombinationISJ_Li1EffLNS1J_9ScaleType4KindE0ELNS_15FloatRoundStyleE2ESJ_EENS1_15EpilogueDefaultEEEEEvvEEEEvNT_6ParamsE,(.L_x_324 - _ZN7cutlass13device_kernelINS_4gemm6kernel13GemmUniversalIN4cute5tupleIJiiiiEEENS1_10collective13CollectiveMmaINS1_34MainloopSm90TmaGmmaWarpSpecializedILi11ENS5_IJNS4_1CILi1EEESB_SB_EEENS1_32KernelTmaWarpSpecializedPingpongEEENS5_IJNSA_ILi64EEENSA_ILi240EEENSA_ILi32EEEEEENS_6half_tENS5_IJlSB_lEEESJ_SK_NS4_8TiledMMAINS4_8MMA_AtomIJNS4_4SM904GMMA25MMA_64x16x16_F32F16F16_SSILNSO_5MajorE0ELSQ_0ELNSO_7ScaleInE1ELSR_1EEEEEENS4_6LayoutISC_NS5_IJNSA_ILi0EEESV_SV_EEEEENS5_IJNS4_10UnderscoreESY_SY_EEEEENS4_13SM90_TMA_LOADENS4_14ComposedLayoutINS4_7SwizzleILi2ELi4ELi3EEENS4_18smem_ptr_flag_bitsILi16EEENSU_INS5_IJNSA_ILi8EEESH_EEENS5_IJSH_SB_EEEEEEEvNS4_8identityES11_S1B_vS1C_EENS_8epilogue10collective6detail29Sm90TmaWarpSpecializedAdapterINS1F_15DefaultEpilogueISJ_SK_SK_NS1E_6thread17LinearCombinationISJ_Li1EffLNS1J_9ScaleType4KindE0ELNS_15FloatRoundStyleE2ESJ_EENS1_15EpilogueDefaultEEEEEvvEEEEvNT_6ParamsE)
        .other          _ZN7cutlass13device_kernelINS_4gemm6kernel13GemmUniversalIN4cute5tupleIJiiiiEEENS1_10collective13CollectiveMmaINS1_34MainloopSm90TmaGmmaWarpSpecializedILi11ENS5_IJNS4_1CILi1EEESB_SB_EEENS1_32KernelTmaWarpSpecializedPingpongEEENS5_IJNSA_ILi64EEENSA_ILi240EEENSA_ILi32EEEEEENS_6half_tENS5_IJlSB_lEEESJ_SK_NS4_8TiledMMAINS4_8MMA_AtomIJNS4_4SM904GMMA25MMA_64x16x16_F32F16F16_SSILNSO_5MajorE0ELSQ_0ELNSO_7ScaleInE1ELSR_1EEEEEENS4_6LayoutISC_NS5_IJNSA_ILi0EEESV_SV_EEEEENS5_IJNS4_10UnderscoreESY_SY_EEEEENS4_13SM90_TMA_LOADENS4_14ComposedLayoutINS4_7SwizzleILi2ELi4ELi3EEENS4_18smem_ptr_flag_bitsILi16EEENSU_INS5_IJNSA_ILi8EEESH_EEENS5_IJSH_SB_EEEEEEEvNS4_8identityES11_S1B_vS1C_EENS_8epilogue10collective6detail29Sm90TmaWarpSpecializedAdapterINS1F_15DefaultEpilogueISJ_SK_SK_NS1E_6thread17LinearCombinationISJ_Li1EffLNS1J_9ScaleType4KindE0ELNS_15FloatRoundStyleE2ESJ_EENS1_15EpilogueDefaultEEEEEvvEEEEvNT_6ParamsE,@"STO_CUDA_ENTRY STV_DEFAULT"
_ZN7cutlass13device_kernelINS_4gemm6kernel13GemmUniversalIN4cute5tupleIJiiiiEEENS1_10collective13CollectiveMmaINS1_34MainloopSm90TmaGmmaWarpSpecializedILi11ENS5_IJNS4_1CILi1EEESB_SB_EEENS1_32KernelTmaWarpSpecializedPingpongEEENS5_IJNSA_ILi64EEENSA_ILi240EEENSA_ILi32EEEEEENS_6half_tENS5_IJlSB_lEEESJ_SK_NS4_8TiledMMAINS4_8MMA_AtomIJNS4_4SM904GMMA25MMA_64x16x16_F32F16F16_SSILNSO_5MajorE0ELSQ_0ELNSO_7ScaleInE1ELSR_1EEEEEENS4_6LayoutISC_NS5_IJNSA_ILi0EEESV_SV_EEEEENS5_IJNS4_10UnderscoreESY_SY_EEEEENS4_13SM90_TMA_LOADENS4_14ComposedLayoutINS4_7SwizzleILi2ELi4ELi3EEENS4_18smem_ptr_flag_bitsILi16EEENSU_INS5_IJNSA_ILi8EEESH_EEENS5_IJSH_SB_EEEEEEEvNS4_8identityES11_S1B_vS1C_EENS_8epilogue10collective6detail29Sm90TmaWarpSpecializedAdapterINS1F_15DefaultEpilogueISJ_SK_SK_NS1E_6thread17LinearCombinationISJ_Li1EffLNS1J_9ScaleType4KindE0ELNS_15FloatRoundStyleE2ESJ_EENS1_15EpilogueDefaultEEEEEvvEEEEvNT_6ParamsE:
[----:B------:R-:W0:Y:S02]  /*0000*/  LDC R1, c[0x0][0x28] ;  /* 0x00000a00ff017b82 */ /* 0x000e240000000800 */
[----:B0-----:R-:W-:Y:S01]  /*0010*/  VIADD R1, R1, 0xfffffff8 ;  /* 0xfffffff801017836 */ /* 0x001fe20000000000 */
[----:B------:R-:W0:Y:S01]  /*0020*/  S2R R4, SR_TID.X ;  /* 0x0000000000047919 */ /* 0x000e220000002100 */
[----:B------:R-:W-:Y:S01]  /*0030*/  ELECT P0, URZ, PT ;  /* 0x00000000003f782f */ /* 0x000fe20003800000 */
[----:B------:R-:W-:Y:S01]  /*0040*/  BSSY B0, `(.L_x_0) ;  /* 0x000000f000007945 */ /* 0x000fe20003800000 */
[--C-:B0-----:R-:W-:Y:S02]  /*0050*/  SHF.R.U32.HI R0, RZ, 0x5, R4.reuse ;  /* 0x00000005ff007819 */ /* 0x101fe40000011604 */
[----:B------:R-:W-:-:S03]  /*0060*/  SHF.R.U32.HI R5, RZ, 0x7, R4 ;  /* 0x00000007ff057819 */ /* 0x000fc60000011604 */
[----:B------:R-:W0:Y:S04]  /*0070*/  SHFL.IDX PT, R2, R0, RZ, 0x1f ;  /* 0x00001fff00027589 */ /* 0x000e2800000e0000 */
[----:B------:R1:W2:Y:S01]  /*0080*/  SHFL.IDX PT, R8, R5, RZ, 0x1f ;  /* 0x00001fff05087589 */ /* 0x0002a200000e0000 */
[----:B0-----:R-:W-:-:S13]  /*0090*/  ISETP.NE.OR P0, PT, R2, RZ, !P0 ;  /* 0x000000ff0200720c */ /* 0x001fda0004705670 */
[----:B-12---:R-:W-:Y:S05]  /*00a0*/  @P0 BRA `(.L_x_1) ;  /* 0x0000000000200947 */ /* 0x006fea0003800000 */
[----:B------:R-:W-:Y:S02]  /*00b0*/  ULDC.64 UR4, c[0x0][0x198] ;  /* 0x0000660000047ab9 */ /* 0x000fe40000000a00 */
[----:B------:R-:W-:Y:S02]  /*00c0*/  UIADD3 UR6, UP0, UR4, 0xf0, URZ ;  /* 0x000000f004067890 */ /* 0x000fe4000ff1e03f */
[----:B------:R-:W-:Y:S02]  /*00d0*/  UIADD3 UR4, UP1, UR4, 0x1f0, URZ ;  /* 0x000001f004047890 */ /* 0x000fe4000ff3e03f */
[----:B------:R-:W-:Y:S02]  /*00e0*/  UIADD3.X UR7, URZ, UR5, URZ, UP0, !UPT ;  /* 0x000000053f077290 */ /* 0x000fe400087fe43f */
[----:B------:R-:W-:-:S07]  /*00f0*/  UIADD3.X UR5, URZ, UR5, URZ, UP1, !UPT ;  /* 0x000000053f057290 */ /* 0x000fce0008ffe43f */
[----:B------:R0:W-:Y:S02]  /*0100*/  UTMACCTL.PF [UR6] ;  /* 0x00000000060079b9 */ /* 0x0001e40008040000 */
[----:B------:R0:W-:Y:S02]  /*0110*/  UTMACCTL.PF [UR4] ;  /* 0x00000000040079b9 */ /* 0x0001e40008040000 */
[----:B0-----:R-:W-:Y:S01]  /*0120*/  NOP ;  /* 0x0000000000007918 */ /* 0x001fe20000000000 */
.L_x_1:
[----:B------:R-:W-:Y:S05]  /*0130*/  BSYNC B0 ;  /* 0x0000000000007941 */ /* 0x000fea0003800000 */
.L_x_0:
[----:B------:R-:W0:Y:S02]  /*0140*/  SHFL.IDX PT, R3, R0, RZ, 0x1f ;  /* 0x00001fff00037589 */ /* 0x000e2400000e0000 */
[----:B0-----:R-:W-:-:S13]  /*0150*/  ISETP.NE.AND P0, PT, R3, RZ, PT ;  /* 0x000000ff0300720c */ /* 0x001fda0003f05270 */
[----:B------:R-:W-:Y:S05]  /*0160*/  @P0 BRA `(.L_x_2) ;  /* 0x00000000009c0947 */ /* 0x000fea0003800000 */
[----:B------:R-:W-:Y:S01]  /*0170*/  ELECT P0, URZ, PT ;  /* 0x00000000003f782f */ /* 0x000fe20003800000 */
[----:B------:R-:W-:-:S12]  /*0180*/  BSSY B0, `(.L_x_2) ;  /* 0x0000025000007945 */ /* 0x000fd80003800000 */
[----:B------:R-:W-:Y:S05]  /*0190*/  @!P0 BRA `(.L_x_3) ;  /* 0x00000000008c8947 */ /* 0x000fea0003800000 */
[----:B------:R-:W0:Y:S01]  /*01a0*/  S2UR UR8, SR_CgaCtaId ;  /* 0x00000000000879c3 */ /* 0x000e220000008800 */
[----:B------:R-:W-:Y:S01]  /*01b0*/  UMOV UR4, 0x400 ;  /* 0x0000040000047882 */ /* 0x000fe20000000000 */
[----:B------:R-:W-:Y:S01]  /*01c0*/  UMOV UR5, 0x1 ;  /* 0x0000000100057882 */ /* 0x000fe20000000000 */
[----:B------:R-:W-:Y:S02]  /*01d0*/  UMOV UR6, 0x80 ;  /* 0x0000008000067882 */ /* 0x000fe40000000000 */
[----:B------:R-:W-:-:S04]  /*01e0*/  UIADD3 UR6, -UR6, 0x100000, URZ ;  /* 0x0010000006067890 */ /* 0x000fc8000fffe13f */
[----:B------:R-:W-:Y:S02]  /*01f0*/  USHF.L.U32 UR7, UR6, 0xb, URZ ;  /* 0x0000000b06077899 */ /* 0x000fe4000800063f */
[----:B------:R-:W-:Y:S02]  /*0200*/  USHF.L.U32 UR6, UR6, 0x1, URZ ;  /* 0x0000000106067899 */ /* 0x000fe4000800063f */
[----:B0-----:R-:W-:Y:S02]  /*0210*/  ULEA UR8, UR8, UR4, 0x18 ;  /* 0x0000000408087291 */ /* 0x001fe4000f8ec03f */
[----:B------:R-:W-:-:S04]  /*0220*/  UIADD3 UR4, -UR5, 0x100000, URZ ;  /* 0x0010000005047890 */ /* 0x000fc8000fffe13f */
[----:B------:R-:W-:Y:S02]  /*0230*/  USHF.L.U32 UR5, UR4, 0xb, URZ ;  /* 0x0000000b04057899 */ /* 0x000fe4000800063f */
[----:B------:R-:W-:Y:S01]  /*0240*/  USHF.L.U32 UR4, UR4, 0x1, URZ ;  /* 0x0000000104047899 */ /* 0x000fe2000800063f */
[----:B------:R-:W0:Y:S11]  /*0250*/  FENCE.VIEW.ASYNC.S ;  /* 0x00000000000073c6 */ /* 0x000e360000000000 */
[----:B0-----:R0:W1:Y:S01]  /*0260*/  SYNCS.EXCH.64 URZ, [UR8], UR4 ;  /* 0x00000004083f75b2 */ /* 0x0010620008000100 */
[----:B------:R0:W2:Y:S01]  /*0270*/  SYNCS.EXCH.64 URZ, [UR8+0x58], UR6 ;  /* 0x00005806083f75b2 */ /* 0x0000a20008000100 */
[----:B------:R0:W3:Y:S01]  /*0280*/  SYNCS.EXCH.64 URZ, [UR8+0x8], UR4 ;  /* 0x00000804083f75b2 */ /* 0x0000e20008000100 */
[----:B------:R0:W4:Y:S01]  /*0290*/  SYNCS.EXCH.64 URZ, [UR8+0x60], UR6 ;  /* 0x00006006083f75b2 */ /* 0x0001220008000100 */
[----:B------:R0:W0:Y:S01]  /*02a0*/  SYNCS.EXCH.64 URZ, [UR8+0x10], UR4 ;  /* 0x00001004083f75b2 */ /* 0x0000220008000100 */
        /* <DEDUP_REMOVED lines=17> */
[----:B------:R-:W-:Y:S01]  /*03c0*/  NOP ;  /* 0x0000000000007918 */ /* 0x000fe20000000000 */
.L_x_3:
[----:B0-----:R-:W-:Y:S05]  /*03d0*/  BSYNC B0 ;  /* 0x0000000000007941 */ /* 0x001fea0003800000 */
.L_x_2:
[----:B------:R-:W0:Y:S01]  /*03e0*/  SHFL.IDX PT, R6, R0, RZ, 0x1f ;  /* 0x00001fff00067589 */ /* 0x000e2200000e0000 */
[----:B------:R-:W-:Y:S01]  /*03f0*/  ELECT P0, URZ, PT ;  /* 0x00000000003f782f */ /* 0x000fe20003800000 */
[----:B------:R-:W-:Y:S01]  /*0400*/  NOP ;  /* 0x0000000000007918 */ /* 0x000fe20000000000 */
[----:B------:R-:W-:Y:S01]  /*0410*/  ELECT P1, URZ, PT ;  /* 0x00000000003f782f */ /* 0x000fe20003820000 */
[----:B------:R-:W5:Y:S01]  /*0420*/  SHFL.IDX PT, R3, R0, RZ, 0x1f ;  /* 0x00001fff00037589 */ /* 0x000f6200000e0000 */
[----:B------:R-:W-:Y:S01]  /*0430*/  UMOV UR4, 0x20 ;  /* 0x0000002000047882 */ /* 0x000fe20000000000 */
[----:B------:R-:W-:Y:S01]  /*0440*/  UMOV UR11, 0x80 ;  /* 0x00000080000b7882 */ /* 0x000fe20000000000 */
[----:B------:R-:W-:Y:S01]  /*0450*/  NOP ;  /* 0x0000000000007918 */ /* 0x000fe20000000000 */
[C---:B------:R-:W-:Y:S01]  /*0460*/  VIADD R33, R8.reuse, 0xffffffff ;  /* 0xffffffff08217836 */ /* 0x040fe20000000000 */
[----:B------:R-:W1:Y:S01]  /*0470*/  SHFL.IDX PT, R5, R5, RZ, 0x1f ;  /* 0x00001fff05057589 */ /* 0x000e6200000e0000 */
[----:B------:R-:W-:Y:S01]  /*0480*/  ULDC.64 UR44, c[0x0][0x208] ;  /* 0x00008200002c7ab9 */ /* 0x000fe20000000a00 */
[----:B------:R-:W-:-:S02]  /*0490*/  ISETP.NE.AND P2, PT, R8, RZ, PT ;  /* 0x000000ff0800720c */ /* 0x000fc40003f45270 */
[----:B------:R-:W-:Y:S02]  /*04a0*/  ISETP.GE.U32.AND P3, PT, R33, 0x2, PT ;  /* 0x000000022100780c */ /* 0x000fe40003f66070 */
[----:B0-----:R-:W-:Y:S02]  /*04b0*/  ISETP.NE.OR P0, PT, R6, RZ, !P0 ;  /* 0x000000ff0600720c */ /* 0x001fe40004705670 */
[----:B-----5:R-:W-:Y:S02]  /*04c0*/  ISETP.NE.OR P1, PT, R3, RZ, !P1 ;  /* 0x000000ff0300720c */ /* 0x020fe40004f25670 */
[----:B------:R-:W-:-:S04]  /*04d0*/  SHF.R.S32.HI R3, RZ, 0x1f, R2 ;  /* 0x0000001fff037819 */ /* 0x000fc80000011402 */
[----:B------:R-:W-:-:S05]  /*04e0*/  LEA.HI R3, R3, R2, RZ, 0x2 ;  /* 0x0000000203037211 */ /* 0x000fca00078f10ff */
[----:B------:R-:W-:Y:S01]  /*04f0*/  VOTEU.ALL UP0, P0 ;  /* 0x00000000003f7886 */ /* 0x000fe20000000000 */
[----:B------:R-:W-:Y:S01]  /*0500*/  LOP3.LUT R3, R3, 0xfffffffc, RZ, 0xc0, !PT ;  /* 0xfffffffc03037812 */ /* 0x000fe200078ec0ff */
[----:B------:R-:W-:-:S03]  /*0510*/  VOTEU.ALL UP1, P1 ;  /* 0x00000000003f7886 */ /* 0x000fc60000820000 */
[----:B------:R-:W0:Y:S01]  /*0520*/  @!UP0 S2UR UR7, SR_CgaCtaId ;  /* 0x00000000000789c3 */ /* 0x000e220000008800 */
[----:B------:R-:W-:Y:S01]  /*0530*/  @!UP0 UMOV UR6, 0x400 ;  /* 0x0000040000068882 */ /* 0x000fe20000000000 */
[----:B------:R-:W-:-:S04]  /*0540*/  @!UP0 UIADD3 UR4, -UR4, 0x100000, URZ ;  /* 0x0010000004048890 */ /* 0x000fc8000fffe13f */
[----:B------:R-:W-:Y:S02]  /*0550*/  @!UP0 USHF.L.U32 UR5, UR4, 0xb, URZ ;  /* 0x0000000b04058899 */ /* 0x000fe4000800063f */
[----:B------:R-:W-:Y:S01]  /*0560*/  @!UP0 USHF.L.U32 UR4, UR4, 0x1, URZ ;  /* 0x0000000104048899 */ /* 0x000fe2000800063f */
[----:B------:R-:W-:Y:S01]  /*0570*/  IMAD.IADD R0, R2, 0x1, -R3 ;  /* 0x0000000102007824 */ /* 0x000fe200078e0a03 */
[----:B------:R-:W-:Y:S01]  /*0580*/  @!UP1 UMOV UR9, 0x400 ;  /* 0x0000040000099882 */ /* 0x000fe20000000000 */
[----:B------:R-:W-:Y:S01]  /*0590*/  VOTEU.ALL UP2, P1 ;  /* 0x00000000003f7886 */ /* 0x000fe20000840000 */
[----:B------:R-:W-:Y:S01]  /*05a0*/  VOTEU.ALL UP3, P1 ;  /* 0x00000000003f7886 */ /* 0x000fe20000860000 */
[----:B------:R-:W-:Y:S01]  /*05b0*/  VOTEU.ALL UP4, P1 ;  /* 0x00000000003f7886 */ /* 0x000fe20000880000 */
[----:B------:R-:W5:Y:S01]  /*05c0*/  @!UP1 S2UR UR10, SR_CgaCtaId ;  /* 0x00000000000a99c3 */ /* 0x000f620000008800 */
[----:B------:R-:W-:Y:S01]  /*05d0*/  VOTEU.ALL UP5, P1 ;  /* 0x00000000003f7886 */ /* 0x000fe200008a0000 */
[----:B------:R-:W-:-:S04]  /*05e0*/  SHF.R.S32.HI R3, RZ, 0x1f, R4 ;  /* 0x0000001fff037819 */ /* 0x000fc80000011404 */
[----:B------:R-:W-:-:S04]  /*05f0*/  LEA.HI R3, R3, R4, RZ, 0x7 ;  /* 0x0000000403037211 */ /* 0x000fc800078f38ff */
[----:B------:R-:W-:-:S05]  /*0600*/  LOP3.LUT R3, R3, 0xffffff80, RZ, 0xc0, !PT ;  /* 0xffffff8003037812 */ /* 0x000fca00078ec0ff */
[----:B------:R-:W-:Y:S01]  /*0610*/  IMAD.IADD R3, R4, 0x1, -R3 ;  /* 0x0000000104037824 */ /* 0x000fe200078e0a03 */
[----:B0-----:R-:W-:Y:S02]  /*0620*/  @!UP0 ULEA UR8, UR7, UR6, 0x18 ;  /* 0x0000000607088291 */ /* 0x001fe4000f8ec03f */
[----:B------:R-:W-:-:S04]  /*0630*/  @!UP1 UIADD3 UR6, -UR11, 0x100000, URZ ;  /* 0x001000000b069890 */ /* 0x000fc8000fffe13f */
[----:B------:R-:W-:Y:S02]  /*0640*/  @!UP1 USHF.L.U32 UR7, UR6, 0xb, URZ ;  /* 0x0000000b06079899 */ /* 0x000fe4000800063f */
[----:B------:R-:W-:Y:S01]  /*0650*/  @!UP1 USHF.L.U32 UR6, UR6, 0x1, URZ ;  /* 0x0000000106069899 */ /* 0x000fe2000800063f */
[----:B------:R-:W-:Y:S01]  /*0660*/  VOTEU.ALL UP0, P0 ;  /* 0x00000000003f7886 */ /* 0x000fe20000000000 */
[----:B-----5:R-:W-:Y:S01]  /*0670*/  @!UP1 ULEA UR9, UR10, UR9, 0x18 ;  /* 0x000000090a099291 */ /* 0x020fe2000f8ec03f */
[----:B------:R-:W-:Y:S02]  /*0680*/  VOTEU.ALL UP1, P0 ;  /* 0x00000000003f7886 */ /* 0x000fe40000020000 */
[----:B------:R-:W-:Y:S01]  /*0690*/  ULDC.64 UR10, c[0x0][0x598] ;  /* 0x00016600000a7ab9 */ /* 0x000fe20000000a00 */
[----:B------:R-:W-:Y:S01]  /*06a0*/  ISETP.NE.AND P0, PT, R0, 0x3, PT ;  /* 0x000000030000780c */ /* 0x000fe20003f05270 */
[----:B------:R-:W0:Y:S02]  /*06b0*/  FENCE.VIEW.ASYNC.S ;  /* 0x00000000000073c6 */ /* 0x000e240000000000 */
[----:B0-----:R0:W1:Y:S01]  /*06c0*/  @!UP0 SYNCS.EXCH.64 URZ, [UR8+0xe0], UR4 ;  /* 0x0000e004083f85b2 */ /* 0x0010620008000100 */
[----:B------:R-:W-:-:S02]  /*06d0*/  ISETP.NE.U32.AND P1, PT, RZ, UR10, PT ;  /* 0x0000000aff007c0c */ /* 0x000fc4000bf25070 */
[----:B------:R-:W-:Y:S02]  /*06e0*/  ISETP.EQ.OR P0, PT, R0, RZ, !P0 ;  /* 0x000000ff0000720c */ /* 0x000fe40004702670 */
[----:B------:R-:W-:Y:S02]  /*06f0*/  ISETP.NE.AND.EX P1, PT, RZ, UR11, PT, P1 ;  /* 0x0000000bff007c0c */ /* 0x000fe4000bf25310 */
[----:B------:R-:W-:-:S04]  /*0700*/  ISETP.EQ.AND P0, PT, R8, RZ, P0 ;  /* 0x000000ff0800720c */ /* 0x000fc80000702270 */
[----:B------:R-:W-:-:S04]  /*0710*/  SEL R16, RZ, 0x1, !P0 ;  /* 0x00000001ff107807 */ /* 0x000fc80004000000 */
[----:B------:R-:W-:Y:S01]  /*0720*/  SEL R16, R16, 0x2, P3 ;  /* 0x0000000210107807 */ /* 0x000fe20001800000 */
[----:B------:R0:W1:Y:S01]  /*0730*/  @!UP1 SYNCS.EXCH.64 URZ, [UR8+0xe8], UR4 ;  /* 0x0000e804083f95b2 */ /* 0x0000620008000100 */
[----:B------:R-:W-:Y:S01]  /*0740*/  NOP ;  /* 0x0000000000007918 */ /* 0x000fe20000000000 */
[----:B------:R0:W1:Y:S01]  /*0750*/  @!UP2 SYNCS.EXCH.64 URZ, [UR9+0xc0], UR6 ;  /* 0x0000c006093fa5b2 */ /* 0x0000620008000100 */
[----:B------:R0:W1:Y:S01]  /*0760*/  @!UP3 SYNCS.EXCH.64 URZ, [UR9+0xc8], UR6 ;  /* 0x0000c806093fb5b2 */ /* 0x0000620008000100 */
[----:B------:R0:W1:Y:S01]  /*0770*/  @!UP4 SYNCS.EXCH.64 URZ, [UR9+0xd0], UR6 ;  /* 0x0000d006093fc5b2 */ /* 0x0000620008000100 */
[----:B------:R0:W1:Y:S01]  /*0780*/  @!UP5 SYNCS.EXCH.64 URZ, [UR9+0xd8], UR6 ;  /* 0x0000d806093fd5b2 */ /* 0x0000620008000100 */
[----:B------:R-:W-:Y:S01]  /*0790*/  NOP ;  /* 0x0000000000007918 */ /* 0x000fe20000000000 */
[----:B-1234-:R-:W-:Y:S06]  /*07a0*/  BAR.SYNC.DEFER_BLOCKING 0x0 ;  /* 0x0000000000007b1d */ /* 0x01efec0000010000 */
[----:B0-----:R-:W-:Y:S05]  /*07b0*/  @!P1 BRA `(.L_x_4) ;  /* 0x00000000001c9947 */ /* 0x001fea0003800000 */
[----:B------:R-:W0:Y:S02]  /*07c0*/  LDC.64 R6, c[0x0][0x598] ;  /* 0x00016600ff067b82 */ /* 0x000e240000000a00 */
[----:B0-----:R-:W2:Y:S02]  /*07d0*/  LDG.E.64 R6, desc[UR44][R6.64] ;  /* 0x0000002c06067981 */ /* 0x001ea4000c1e1b00 */
[----:B--2---:R-:W-:-:S04]  /*07e0*/  ISETP.NE.U32.AND P0, PT, R6, RZ, PT ;  /* 0x000000ff0600720c */ /* 0x004fc80003f05070 */
[----:B------:R-:W-:-:S13]  /*07f0*/  ISETP.NE.AND.EX P0, PT, R7, RZ, PT, P0 ;  /* 0x000000ff0700720c */ /* 0x000fda0003f05300 */
[----:B------:R-:W-:Y:S05]  /*0800*/  @!P0 BRA `(.L_x_4) ;  /* 0x0000000000088947 */ /* 0x000fea0003800000 */
[----:B------:R1:W5:Y:S01]  /*0810*/  LD.E R145, desc[UR44][R6.64] ;  /* 0x0000002c06917980 */ /* 0x000362000c101900 */
[----:B------:R-:W-:Y:S05]  /*0820*/  BRA `(.L_x_5) ;  /* 0x0000000000247947 */ /* 0x000fea0003800000 */
.L_x_4:
[----:B------:R-:W-:Y:S02]  /*0830*/  ULDC.64 UR4, c[0x0][0x588] ;  /* 0x0001620000047ab9 */ /* 0x000fe40000000a00 */
[----:B------:R-:W-:-:S04]  /*0840*/  ISETP.NE.U32.AND P0, PT, RZ, UR4, PT ;  /* 0x00000004ff007c0c */ /* 0x000fc8000bf05070 */
[----:B------:R-:W-:-:S13]  /*0850*/  ISETP.NE.AND.EX P0, PT, RZ, UR5, PT, P0 ;  /* 0x00000005ff007c0c */ /* 0x000fda000bf05300 */
[----:B------:R-:W-:Y:S05]  /*0860*/  @!P0 BRA `(.L_x_6) ;  /* 0x00000000000c8947 */ /* 0x000fea0003800000 */
[----:B------:R-:W0:Y:S02]  /*0870*/  LDC.64 R6, c[0x0][0x588] ;  /* 0x00016200ff067b82 */ /* 0x000e240000000a00 */
[----:B0-----:R0:W5:Y:S01]  /*0880*/  LDG.E R145, desc[UR44][R6.64] ;  /* 0x0000002c06917981 */ /* 0x001162000c1e1900 */
[----:B------:R-:W-:Y:S05]  /*0890*/  BRA `(.L_x_5) ;  /* 0x0000000000087947 */ /* 0x000fea0003800000 */
.L_x_6:
[----:B------:R-:W-:Y:S02]  /*08a0*/  ULDC UR4, c[0x0][0x580] ;  /* 0x0001600000047ab9 */ /* 0x000fe40000000800 */
[----:B------:R-:W-:-:S07]  /*08b0*/  IMAD.U32 R145, RZ, RZ, UR4 ;  /* 0x00000004ff917e24 */ /* 0x000fce000f8e00ff */
.L_x_5:
[----:B------:R-:W-:Y:S02]  /*08c0*/  ULDC.64 UR4, c[0x0][0x5a0] ;  /* 0x0001680000047ab9 */ /* 0x000fe40000000a00 */
[----:B------:R-:W-:-:S04]  /*08d0*/  ISETP.NE.U32.AND P0, PT, RZ, UR4, PT ;  /* 0x00000004ff007c0c */ /* 0x000fc8000bf05070 */
[----:B------:R-:W-:-:S13]  /*08e0*/  ISETP.NE.AND.EX P0, PT, RZ, UR5, PT, P0 ;  /* 0x00000005ff007c0c */ /* 0x000fda000bf05300 */
[----:B------:R-:W-:Y:S05]  /*08f0*/  @!P0 BRA `(.L_x_7) ;  /* 0x00000000001c8947 */ /* 0x000fea0003800000 */
[----:B01----:R-:W0:Y:S02]  /*0900*/  LDC.64 R6, c[0x0][0x5a0] ;  /* 0x00016800ff067b82 */ /* 0x003e240000000a00 */
[----:B0-----:R-:W2:Y:S02]  /*0910*/  LDG.E.64 R6, desc[UR44][R6.64] ;  /* 0x0000002c06067981 */ /* 0x001ea4000c1e1b00 */
[----:B--2---:R-:W-:-:S04]  /*0920*/  ISETP.NE.U32.AND P0, PT, R6, RZ, PT ;  /* 0x000000ff0600720c */ /* 0x004fc80003f05070 */
[----:B------:R-:W-:-:S13]  /*0930*/  ISETP.NE.AND.EX P0, PT, R7, RZ, PT, P0 ;  /* 0x000000ff0700720c */ /* 0x000fda0003f05300 */
[----:B------:R-:W-:Y:S05]  /*0940*/  @!P0 BRA `(.L_x_7) ;  /* 0x0000000000088947 */ /* 0x000fea0003800000 */
[----:B------:R3:W5:Y:S01]  /*0950*/  LD.E R144, desc[UR44][R6.64] ;  /* 0x0000002c06907980 */ /* 0x000762000c101900 */
[----:B------:R-:W-:Y:S05]  /*0960*/  BRA `(.L_x_8) ;  /* 0x0000000000247947 */ /* 0x000fea0003800000 */
.L_x_7:
[----:B------:R-:W-:Y:S02]  /*0970*/  ULDC.64 UR4, c[0x0][0x590] ;  /* 0x0001640000047ab9 */ /* 0x000fe40000000a00 */
[----:B------:R-:W-:-:S04]  /*0980*/  ISETP.NE.U32.AND P0, PT, RZ, UR4, PT ;  /* 0x00000004ff007c0c */ /* 0x000fc8000bf05070 */
[----:B------:R-:W-:-:S13]  /*0990*/  ISETP.NE.AND.EX P0, PT, RZ, UR5, PT, P0 ;  /* 0x00000005ff007c0c */ /* 0x000fda000bf05300 */
[----:B------:R-:W-:Y:S05]  /*09a0*/  @!P0 BRA `(.L_x_9) ;  /* 0x00000000000c8947 */ /* 0x000fea0003800000 */
[----:B01----:R-:W0:Y:S02]  /*09b0*/  LDC.64 R6, c[0x0][0x590] ;  /* 0x00016400ff067b82 */ /* 0x003e240000000a00 */
[----:B0-----:R2:W5:Y:S01]  /*09c0*/  LDG.E R144, desc[UR44][R6.64] ;  /* 0x0000002c06907981 */ /* 0x001562000c1e1900 */
[----:B------:R-:W-:Y:S05]  /*09d0*/  BRA `(.L_x_8) ;  /* 0x0000000000087947 */ /* 0x000fea0003800000 */
.L_x_9:
[----:B------:R-:W-:Y:S02]  /*09e0*/  ULDC UR4, c[0x0][0x584] ;  /* 0x0001610000047ab9 */ /* 0x000fe40000000800 */
[----:B------:R-:W-:-:S07]  /*09f0*/  IMAD.U32 R144, RZ, RZ, UR4 ;  /* 0x00000004ff907e24 */ /* 0x000fce000f8e00ff */
.L_x_8:
[----:B------:R-:W4:Y:S01]  /*0a00*/  LDC R2, c[0x0][0x65c] ;  /* 0x00019700ff027b82 */ /* 0x000f220000000800 */
[----:B------:R-:W4:Y:S01]  /*0a10*/  S2R R14, SR_CTAID.Y ;  /* 0x00000000000e7919 */ /* 0x000f220000002600 */
[----:B------:R-:W-:Y:S01]  /*0a20*/  ULDC UR6, c[0x0][0x28c] ;  /* 0x0000a30000067ab9 */ /* 0x000fe20000000800 */
[----:B------:R-:W-:Y:S01]  /*0a30*/  ISETP.NE.AND P0, PT, R8, 0x2, PT ;  /* 0x000000020800780c */ /* 0x000fe20003f05270 */
[----:B------:R-:W-:Y:S01]  /*0a40*/  UIADD3 UR6, UR6, 0x1f, URZ ;  /* 0x0000001f06067890 */ /* 0x000fe2000fffe03f */
[----:B0123--:R-:W0:Y:S01]  /*0a50*/  S2R R6, SR_CTAID.X ;  /* 0x0000000000067919 */ /* 0x00fe220000002500 */
[----:B------:R-:W-:Y:S01]  /*0a60*/  IMAD.MOV.U32 R7, RZ, RZ, RZ ;  /* 0x000000ffff077224 */ /* 0x000fe200078e00ff */
[----:B------:R-:W-:Y:S01]  /*0a70*/  UMOV UR36, URZ ;  /* 0x0000003f00247c82 */ /* 0x000fe20008000000 */
[----:B------:R-:W-:Y:S01]  /*0a80*/  USHF.R.S32.HI UR7, URZ, 0x1f, UR6 ;  /* 0x0000001f3f077899 */ /* 0x000fe20008011406 */
[----:B------:R-:W-:Y:S01]  /*0a90*/  UMOV UR37, URZ ;  /* 0x0000003f00257c82 */ /* 0x000fe20008000000 */
[----:B------:R-:W-:-:S02]  /*0aa0*/  ULDC.64 UR8, c[0x0][0x650] ;  /* 0x0001940000087ab9 */ /* 0x000fc40000000a00 */
[----:B------:R-:W-:-:S04]  /*0ab0*/  ULEA.HI UR7, UR7, UR6, URZ, 0x5 ;  /* 0x0000000607077291 */ /* 0x000fc8000f8f283f */
[----:B------:R-:W-:Y:S01]  /*0ac0*/  USHF.R.S32.HI UR38, URZ, 0x5, UR7 ;  /* 0x000000053f267899 */ /* 0x000fe20008011407 */
[----:B----4-:R-:W-:-:S13]  /*0ad0*/  ISETP.NE.AND P1, PT, R2, 0x1, PT ;  /* 0x000000010200780c */ /* 0x010fda0003f25270 */
[----:B------:R-:W0:Y:S01]  /*0ae0*/  @P1 LDC R19, c[0x0][0x10] ;  /* 0x00000400ff131b82 */ /* 0x000e220000000800 */
[----:B------:R-:W-:Y:S02]  /*0af0*/  @P1 IMAD.MOV.U32 R8, RZ, RZ, R14 ;  /* 0x000000ffff081224 */ /* 0x000fe400078e000e */
[----:B------:R-:W-:Y:S02]  /*0b00*/  @P1 IMAD.MOV.U32 R9, RZ, RZ, RZ ;  /* 0x000000ffff091224 */ /* 0x000fe400078e00ff */
[----:B------:R-:W-:-:S03]  /*0b10*/  @P1 IMAD.MOV.U32 R17, RZ, RZ, RZ ;  /* 0x000000ffff111224 */ /* 0x000fc600078e00ff */
[----:B------:R-:W1:Y:S01]  /*0b20*/  @!P1 LDC R11, c[0x0][0xc] ;  /* 0x00000300ff0b9b82 */ /* 0x000e620000000800 */
[----:B------:R-:W-:Y:S01]  /*0b30*/  ULDC UR4, c[0x0][0xc] ;  /* 0x0000030000047ab9 */ /* 0x000fe20000000800 */
[----:B------:R-:W-:Y:S02]  /*0b40*/  ULDC UR5, c[0x0][0x10] ;  /* 0x0000040000057ab9 */ /* 0x000fe40000000800 */
[----:B------:R-:W-:-:S04]  /*0b50*/  UIMAD.WIDE.U32 UR4, UR4, UR5, URZ ;  /* 0x00000005040472a5 */ /* 0x000fc8000f8e003f */
[----:B------:R-:W2:Y:S01]  /*0b60*/  LDC R2, c[0x0][0x14] ;  /* 0x00000500ff027b82 */ /* 0x000ea20000000800 */
[----:B0-----:R-:W-:-:S04]  /*0b70*/  @P1 IMAD.WIDE.U32 R18, R6, R19, R8 ;  /* 0x0000001306121225 */ /* 0x001fc800078e0008 */
[----:B------:R-:W-:Y:S02]  /*0b80*/  @P1 IMAD.IADD R17, R19, 0x1, R17 ;  /* 0x0000000113111824 */ /* 0x000fe400078e0211 */
[----:B-1----:R-:W-:-:S04]  /*0b90*/  @!P1 IMAD.WIDE.U32 R8, R11, R14, R6 ;  /* 0x0000000e0b089225 */ /* 0x002fc800078e0006 */
[----:B------:R-:W-:Y:S02]  /*0ba0*/  @!P1 IMAD.MOV.U32 R18, RZ, RZ, R8 ;  /* 0x000000ffff129224 */ /* 0x000fe400078e0008 */
[----:B------:R-:W-:Y:S02]  /*0bb0*/  @!P1 IMAD.MOV.U32 R17, RZ, RZ, R9 ;  /* 0x000000ffff119224 */ /* 0x000fe400078e0009 */
[----:B--2---:R-:W-:-:S04]  /*0bc0*/  IMAD.WIDE.U32 R12, R2, UR4, RZ ;  /* 0x00000004020c7c25 */ /* 0x004fc8000f8e00ff */
[----:B------:R-:W-:Y:S01]  /*0bd0*/  IMAD R23, R2, UR5, RZ ;  /* 0x0000000502177c24 */ /* 0x000fe2000f8e02ff */
[----:B------:R0:W-:Y:S03]  /*0be0*/  STL.64 [R1], R12 ;  /* 0x0000000c01007387 */ /* 0x0001e60000100a00 */
[----:B------:R-:W-:Y:S01]  /*0bf0*/  IMAD.IADD R23, R13, 0x1, R23 ;  /* 0x000000010d177824 */ /* 0x000fe200078e0217 */
[----:B------:R-:W-:Y:S06]  /*0c00*/  @P0 BRA `(.L_x_10) ;  /* 0x0000000000200947 */ /* 0x000fec0003800000 */
[----:B------:R-:W-:Y:S01]  /*0c10*/  UISETP.GE.U32.AND UP0, UPT, UR38, 0xb, UPT ;  /* 0x0000000b2600788c */ /* 0x000fe2000bf06070 */
[----:B------:R-:W-:Y:S01]  /*0c20*/  IADD3 R18, P0, R18, R12, RZ ;  /* 0x0000000c12127210 */ /* 0x000fe20007f1e0ff */
[----:B------:R-:W-:Y:S01]  /*0c30*/  UIMAD.WIDE.U32 UR4, UR38, -0x45d1745d, URZ ;  /* 0xba2e8ba3260478a5 */ /* 0x000fe2000f8e003f */
[----:B------:R-:W-:-:S03]  /*0c40*/  UMOV UR37, URZ ;  /* 0x0000003f00257c82 */ /* 0x000fc60008000000 */
[----:B------:R-:W-:Y:S01]  /*0c50*/  USHF.R.U32.HI UR4, URZ, 0x3, UR5 ;  /* 0x000000033f047899 */ /* 0x000fe20008011605 */
[----:B------:R-:W-:-:S03]  /*0c60*/  IMAD.X R17, R23, 0x1, R17, P0 ;  /* 0x0000000117117824 */ /* 0x000fc600000e0611 */
[----:B------:R-:W-:Y:S02]  /*0c70*/  UIMAD UR36, UR4, -0xb, UR38 ;  /* 0xfffffff5042478a4 */ /* 0x000fe4000f8e0226 */
[----:B------:R-:W-:-:S12]  /*0c80*/  @UP0 ULOP3.LUT UR37, UR4, 0x1, URZ, 0xc0, !UPT ;  /* 0x0000000104250892 */ /* 0x000fd8000f8ec03f */
.L_x_10:
[----:B------:R-:W-:Y:S01]  /*0c90*/  ISETP.GE.U32.AND P0, PT, R18, UR8, PT ;  /* 0x0000000812007c0c */ /* 0x000fe2000bf06070 */
[----:B------:R-:W-:Y:S01]  /*0ca0*/  IMAD.MOV.U32 R19, RZ, RZ, -0x1 ;  /* 0xffffffffff137424 */ /* 0x000fe200078e00ff */
[----:B------:R-:W-:Y:S01]  /*0cb0*/  PRMT R8, RZ, 0x7610, R8 ;  /* 0x00007610ff087816 */ /* 0x000fe20000000008 */
[----:B------:R-:W-:Y:S01]  /*0cc0*/  IMAD.MOV.U32 R22, RZ, RZ, -0x1 ;  /* 0xffffffffff167424 */ /* 0x000fe200078e00ff */
[----:B------:R-:W-:Y:S01]  /*0cd0*/  ISETP.GE.U32.AND.EX P0, PT, R17, UR9, PT, P0 ;  /* 0x0000000911007c0c */ /* 0x000fe2000bf06100 */
[----:B------:R-:W-:-:S12]  /*0ce0*/  IMAD.MOV.U32 R2, RZ, RZ, -0x1 ;  /* 0xffffffffff027424 */ /* 0x000fd800078e00ff */
[----:B------:R-:W-:Y:S05]  /*0cf0*/  @P0 BRA `(.L_x_11) ;  /* 0x00000004005c0947 */ /* 0x000fea0003800000 */
[----:B------:R-:W1:Y:S01]  /*0d00*/  LDC.64 R20, c[0x0][0x628] ;  /* 0x00018a00ff147b82 */ /* 0x000e620000000a00 */
[----:B------:R-:W-:Y:S02]  /*0d10*/  IMAD.MOV.U32 R8, RZ, RZ, R18 ;  /* 0x000000ffff087224 */ /* 0x000fe400078e0012 */
[----:B------:R-:W-:-:S05]  /*0d20*/  IMAD.MOV.U32 R9, RZ, RZ, R17 ;  /* 0x000000ffff097224 */ /* 0x000fca00078e0011 */
[----:B------:R-:W2:Y:S08]  /*0d30*/  LDC R2, c[0x0][0x630] ;  /* 0x00018c00ff027b82 */ /* 0x000eb00000000800 */
[----:B------:R-:W3:Y:S01]  /*0d40*/  LDC.64 R24, c[0x0][0x620] ;  /* 0x00018800ff187b82 */ /* 0x000ee20000000a00 */
[----:B-1----:R-:W-:-:S04]  /*0d50*/  ISETP.NE.U32.AND P0, PT, R20, RZ, PT ;  /* 0x000000ff1400720c */ /* 0x002fc80003f05070 */
[----:B------:R-:W-:-:S13]  /*0d60*/  ISETP.NE.AND.EX P0, PT, R21, RZ, PT, P0 ;  /* 0x000000ff1500720c */ /* 0x000fda0003f05300 */
[----:B--23--:R-:W-:Y:S05]  /*0d70*/  @!P0 BRA `(.L_x_12) ;  /* 0x0000000000288947 */ /* 0x00cfea0003800000 */
[----:B0-----:R-:W0:Y:S02]  /*0d80*/  LDC R13, c[0x0][0x634] ;  /* 0x00018d00ff0d7b82 */ /* 0x001e240000000800 */
[----:B0-----:R-:W-:-:S05]  /*0d90*/  IADD3 R13, P0, R18, R13, RZ ;  /* 0x0000000d120d7210 */ /* 0x001fca0007f1e0ff */
[----:B------:R-:W-:-:S04]  /*0da0*/  IMAD.X R15, RZ, RZ, R17, P0 ;  /* 0x000000ffff0f7224 */ /* 0x000fc800000e0611 */
[----:B------:R-:W-:-:S04]  /*0db0*/  IMAD.WIDE.U32 R8, R15, R20, RZ ;  /* 0x000000140f087225 */ /* 0x000fc800078e00ff */
[----:B------:R-:W-:-:S04]  /*0dc0*/  IMAD.WIDE.U32 R10, P0, R13, R21, R8 ;  /* 0x000000150d0a7225 */ /* 0x000fc80007800008 */
[----:B------:R-:W-:-:S04]  /*0dd0*/  IMAD.WIDE.U32 R8, R13, R20, RZ ;  /* 0x000000140d087225 */ /* 0x000fc800078e00ff */
[----:B------:R-:W-:Y:S01]  /*0de0*/  IMAD.X R13, RZ, RZ, RZ, P0 ;  /* 0x000000ffff0d7224 */ /* 0x000fe200000e06ff */
[----:B------:R-:W-:Y:S01]  /*0df0*/  IADD3 RZ, P0, R9, R10, RZ ;  /* 0x0000000a09ff7210 */ /* 0x000fe20007f1e0ff */
[----:B------:R-:W-:-:S04]  /*0e00*/  IMAD.MOV.U32 R12, RZ, RZ, R11 ;  /* 0x000000ffff0c7224 */ /* 0x000fc800078e000b */
[----:B------:R-:W-:-:S08]  /*0e10*/  IMAD.WIDE.U32.X R8, R15, R21, R12, P0 ;  /* 0x000000150f087225 */ /* 0x000fd000000e040c */
.L_x_12:
[-CC-:B------:R-:W-:Y:S01]  /*0e20*/  SHF.R.U64 R31, R8, R2.reuse, R9.reuse ;  /* 0x00000002081f7219 */ /* 0x180fe20000001209 */
[----:B0-----:R-:W0:Y:S01]  /*0e30*/  LDC R12, c[0x0][0x618] ;  /* 0x00018600ff0c7b82 */ /* 0x001e220000000800 */
[----:B------:R-:W-:Y:S01]  /*0e40*/  SHF.R.U32.HI R7, RZ, R2, R9 ;  /* 0x00000002ff077219 */ /* 0x000fe20000011609 */
[----:B------:R-:W-:Y:S01]  /*0e50*/  ULDC UR4, c[0x0][0x150] ;  /* 0x0000540000047ab9 */ /* 0x000fe20000000800 */
[----:B------:R-:W-:Y:S01]  /*0e60*/  IADD3 R11, P0, RZ, -R31, RZ ;  /* 0x8000001fff0b7210 */ /* 0x000fe20007f1e0ff */
[----:B------:R-:W-:Y:S01]  /*0e70*/  IMAD.MOV.U32 R19, RZ, RZ, R17 ;  /* 0x000000ffff137224 */ /* 0x000fe200078e0011 */
[----:B------:R-:W-:-:S03]  /*0e80*/  I2FP.F32.U32 R2, R6 ;  /* 0x0000000600027245 */ /* 0x000fc60000201000 */
[----:B------:R-:W1:Y:S01]  /*0e90*/  LDC.64 R26, c[0x0][0x640] ;  /* 0x00019000ff1a7b82 */ /* 0x000e620000000a00 */
[----:B------:R-:W-:Y:S02]  /*0ea0*/  IMAD.X R13, RZ, RZ, ~R7, P0 ;  /* 0x000000ffff0d7224 */ /* 0x000fe400000e0e07 */
[----:B------:R-:W-:Y:S01]  /*0eb0*/  FMUL R2, R2, UR4 ;  /* 0x0000000402027c20 */ /* 0x000fe20008400000 */
[----:B------:R-:W-:Y:S01]  /*0ec0*/  IMAD.WIDE.U32 R8, R11, R24, R18 ;  /* 0x000000180b087225 */ /* 0x000fe200078e0012 */
[----:B------:R-:W-:-:S03]  /*0ed0*/  ULDC UR4, c[0x0][0x154] ;  /* 0x0000550000047ab9 */ /* 0x000fc60000000800 */
[----:B------:R-:W-:Y:S01]  /*0ee0*/  IMAD R10, R13, R24, RZ ;  /* 0x000000180d0a7224 */ /* 0x000fe200078e02ff */
[----:B------:R-:W2:Y:S01]  /*0ef0*/  LDC R7, c[0x0][0x144] ;  /* 0x00005100ff077b82 */ /* 0x000ea20000000800 */
[----:B------:R-:W3:Y:S02]  /*0f00*/  F2I.U32.TRUNC.NTZ R2, R2 ;  /* 0x0000000200027305 */ /* 0x000ee4000020f000 */
[----:B------:R-:W-:-:S04]  /*0f10*/  IMAD R11, R11, R25, R10 ;  /* 0x000000190b0b7224 */ /* 0x000fc800078e020a */
[----:B------:R-:W-:Y:S01]  /*0f20*/  IMAD.IADD R9, R9, 0x1, R11 ;  /* 0x0000000109097824 */ /* 0x000fe200078e020b */
[----:B------:R-:W4:Y:S01]  /*0f30*/  LDC R22, c[0x0][0x608] ;  /* 0x00018200ff167b82 */ /* 0x000f220000000800 */
[----:B------:R-:W-:-:S03]  /*0f40*/  IMAD.MOV.U32 R11, RZ, RZ, -0x1 ;  /* 0xffffffffff0b7424 */ /* 0x000fc600078e00ff */
[--C-:B0-----:R-:W-:Y:S02]  /*0f50*/  SHF.R.U64 R20, R8, R12, R9.reuse ;  /* 0x0000000c08147219 */ /* 0x101fe40000001209 */
[----:B------:R-:W-:Y:S02]  /*0f60*/  I2FP.F32.U32 R8, R14 ;  /* 0x0000000e00087245 */ /* 0x000fe40000201000 */
[----:B------:R-:W0:Y:S01]  /*0f70*/  LDC R24, c[0x0][0x658] ;  /* 0x00019600ff187b82 */ /* 0x000e220000000800 */
[----:B-1----:R-:W-:Y:S01]  /*0f80*/  ISETP.NE.U32.AND P0, PT, R26, RZ, PT ;  /* 0x000000ff1a00720c */ /* 0x002fe20003f05070 */
[----:B---3--:R-:W-:Y:S02]  /*0f90*/  IMAD.MOV R10, RZ, RZ, -R2 ;  /* 0x000000ffff0a7224 */ /* 0x008fe400078e0a02 */
[----:B------:R-:W-:Y:S01]  /*0fa0*/  FMUL R8, R8, UR4 ;  /* 0x0000000408087c20 */ /* 0x000fe20008400000 */
[----:B------:R-:W-:Y:S02]  /*0fb0*/  SHF.R.U32.HI R9, RZ, R12, R9 ;  /* 0x0000000cff097219 */ /* 0x000fe40000011609 */
[----:B------:R-:W-:Y:S01]  /*0fc0*/  ISETP.NE.AND.EX P0, PT, R27, RZ, PT, P0 ;  /* 0x000000ff1b00720c */ /* 0x000fe20003f05300 */
[----:B------:R1:W3:Y:S01]  /*0fd0*/  F2I.U32.TRUNC.NTZ R15, R8 ;  /* 0x00000008000f7305 */ /* 0x0002e2000020f000 */
[----:B------:R-:W1:Y:S01]  /*0fe0*/  LDC R19, c[0x0][0x148] ;  /* 0x00005200ff137b82 */ /* 0x000e620000000800 */
[----:B--2---:R-:W-:-:S07]  /*0ff0*/  IMAD R2, R7, R10, R6 ;  /* 0x0000000a07027224 */ /* 0x004fce00078e0206 */
[----:B------:R-:W2:Y:S01]  /*1000*/  LDC R25, c[0x0][0x600] ;  /* 0x00018000ff197b82 */ /* 0x000ea20000000800 */
[-CC-:B----4-:R-:W-:Y:S02]  /*1010*/  SHF.R.U64 R32, R20, R22.reuse, R9.reuse ;  /* 0x0000001614207219 */ /* 0x190fe40000001209 */
[----:B------:R-:W-:Y:S01]  /*1020*/  SHF.R.U32.HI R7, RZ, R22, R9 ;  /* 0x00000016ff077219 */ /* 0x000fe20000011609 */
[----:B------:R-:W-:-:S04]  /*1030*/  IMAD.MOV.U32 R9, RZ, RZ, 0x1 ;  /* 0x00000001ff097424 */ /* 0x000fc800078e00ff */
[----:B------:R-:W4:Y:S01]  /*1040*/  LDC R28, c[0x0][0x648] ;  /* 0x00019200ff1c7b82 */ /* 0x000f220000000800 */
[-C--:B0-----:R-:W-:Y:S02]  /*1050*/  SHF.L.U32 R6, R11, R24.reuse, RZ ;  /* 0x000000180b067219 */ /* 0x081fe400000006ff */
[--C-:B------:R-:W-:Y:S02]  /*1060*/  SHF.R.U64 R22, R32, R24, R7.reuse ;  /* 0x0000001820167219 */ /* 0x100fe40000001207 */
[----:B------:R-:W-:Y:S02]  /*1070*/  LOP3.LUT R13, RZ, R6, RZ, 0x33, !PT ;  /* 0x00000006ff0d7212 */ /* 0x000fe400078e33ff */
[-C--:B------:R-:W-:Y:S01]  /*1080*/  SHF.R.U32.HI R7, RZ, R24.reuse, R7 ;  /* 0x00000018ff077219 */ /* 0x080fe20000011607 */
[----:B------:R-:W0:Y:S01]  /*1090*/  LDC R29, c[0x0][0x638] ;  /* 0x00018e00ff1d7b82 */ /* 0x000e220000000800 */
[----:B------:R-:W-:Y:S01]  /*10a0*/  SHF.L.U32 R12, R9, R24, RZ ;  /* 0x00000018090c7219 */ /* 0x000fe200000006ff */
[----:B------:R-:W-:-:S06]  /*10b0*/  IMAD.MOV.U32 R6, RZ, RZ, R22 ;  /* 0x000000ffff067224 */ /* 0x000fcc00078e0016 */
[----:B------:R-:W0:Y:S01]  /*10c0*/  LDC R30, c[0x0][0x610] ;  /* 0x00018400ff1e7b82 */ /* 0x000e220000000800 */
[----:B-1-3--:R-:W-:Y:S05]  /*10d0*/  @!P0 BRA `(.L_x_13) ;  /* 0x0000000000288947 */ /* 0x00afea0003800000 */
[----:B------:R-:W1:Y:S02]  /*10e0*/  LDC R11, c[0x0][0x64c] ;  /* 0x00019300ff0b7b82 */ /* 0x000e640000000800 */
[----:B-1----:R-:W-:-:S05]  /*10f0*/  IADD3 R11, P0, R22, R11, RZ ;  /* 0x0000000b160b7210 */ /* 0x002fca0007f1e0ff */
        /* <DEDUP_REMOVED lines=8> */
.L_x_13:
[----:B----4-:R-:W-:Y:S01]  /*1180*/  SHF.R.U64 R6, R6, R28, R7 ;  /* 0x0000001c06067219 */ /* 0x010fe20000001207 */
[----:B--2---:R-:W-:Y:S01]  /*1190*/  VIADD R7, R25, 0xffffffff ;  /* 0xffffffff19077836 */ /* 0x004fe20000000000 */
[----:B------:R-:W-:Y:S01]  /*11a0*/  LOP3.LUT R13, R32, R13, RZ, 0xc0, !PT ;  /* 0x0000000d200d7212 */ /* 0x000fe200078ec0ff */
[----:B------:R-:W-:Y:S02]  /*11b0*/  IMAD.MOV R15, RZ, RZ, -R15 ;  /* 0x000000ffff0f7224 */ /* 0x000fe400078e0a0f */
[----:B------:R-:W-:Y:S01]  /*11c0*/  IMAD.MOV R8, RZ, RZ, -R6 ;  /* 0x000000ffff087224 */ /* 0x000fe200078e0a06 */
[----:B------:R-:W-:Y:S01]  /*11d0*/  LOP3.LUT R7, R20, R7, RZ, 0xc0, !PT ;  /* 0x0000000714077212 */ /* 0x000fe200078ec0ff */
[----:B------:R-:W-:Y:S02]  /*11e0*/  IMAD R13, R12, R6, R13 ;  /* 0x000000060c0d7224 */ /* 0x000fe400078e020d */
[----:B------:R-:W-:Y:S02]  /*11f0*/  @P1 IMAD R2, R19, R15, R14 ;  /* 0x0000000f13021224 */ /* 0x000fe400078e020e */
[----:B0-----:R-:W-:-:S02]  /*1200*/  IMAD R6, R8, R29, R22 ;  /* 0x0000001d08067224 */ /* 0x001fc400078e0216 */
[----:B------:R-:W-:Y:S02]  /*1210*/  IMAD R2, R13, R30, R2 ;  /* 0x0000001e0d027224 */ /* 0x000fe400078e0202 */
[----:B------:R-:W-:Y:S02]  /*1220*/  IMAD R19, R6, R25, R7 ;  /* 0x0000001906137224 */ /* 0x000fe400078e0207 */
[----:B------:R-:W-:-:S03]  /*1230*/  IMAD.MOV.U32 R8, RZ, RZ, 0x1 ;  /* 0x00000001ff087424 */ /* 0x000fc600078e00ff */
[----:B------:R-:W-:Y:S02]  /*1240*/  SEL R22, R19, R2, !P1 ;  /* 0x0000000213167207 */ /* 0x000fe40004800000 */
[----:B------:R-:W-:Y:S01]  /*1250*/  SEL R19, R2, R19, !P1 ;  /* 0x0000001302137207 */ /* 0x000fe20004800000 */
[----:B------:R-:W-:-:S07]  /*1260*/  IMAD.MOV.U32 R2, RZ, RZ, R31 ;  /* 0x000000ffff027224 */ /* 0x000fce00078e001f */
.L_x_11:
[----:B------:R-:W-:Y:S05]  /*1270*/  @!P2 BRA `(.L_x_14) ;  /* 0x000000a40030a947 */ /* 0x000fea0003800000 */
[----:B------:R-:W-:-:S13]  /*1280*/  ISETP.GT.U32.AND P0, PT, R33, 0x1, PT ;  /* 0x000000012100780c */ /* 0x000fda0003f04070 */
[----:B------:R-:W-:Y:S05]  /*1290*/  @P0 EXIT ;  /* 0x000000000000094d */ /* 0x000fea0003800000 */
.L_x_15:
[----:B------:R-:W-:-:S08]  /*12a0*/  NOP ;  /* 0x0000000000007918 */ /* 0x000fd00000000000 */
[----:B------:R-:W1:Y:S02]  /*12b0*/  USETMAXREG.TRY_ALLOC.CTAPOOL UP0, 0xe8 ;  /* 0x000000e8000079c8 */ /* 0x000e640008000600 */
[----:B-1----:R-:W-:-:S13]  /*12c0*/  PLOP3.LUT P0, PT, PT, PT, UP0, 0x80, 0x0 ;  /* 0x000000000000781c */ /* 0x002fda0003f0f008 */
[----:B------:R-:W-:Y:S05]  /*12d0*/  @!P0 BRA `(.L_x_15) ;  /* 0xfffffffc00f08947 */ /* 0x000fea000383ffff */
[----:B------:R-:W-:-:S13]  /*12e0*/  LOP3.LUT P0, RZ, R8, 0xff, RZ, 0xc0, !PT ;  /* 0x000000ff08ff7812 */ /* 0x000fda000780c0ff */
[----:B------:R-:W-:Y:S05]  /*12f0*/  @!P0 EXIT ;  /* 0x000000000000894d */ /* 0x000fea0003800000 */
[----:B------:R-:W1:Y:S01]  /*1300*/  S2UR UR4, SR_CgaCtaId ;  /* 0x00000000000479c3 */ /* 0x000e620000008800 */
[----:B------:R-:W-:Y:S01]  /*1310*/  VIADD R6, R5, 0xffffffff ;  /* 0xffffffff05067836 */ /* 0x000fe20000000000 */
[----:B------:R-:W-:Y:S01]  /*1320*/  SHF.R.S32.HI R0, RZ, 0x1f, R3 ;  /* 0x0000001fff007819 */ /* 0x000fe20000011403 */
[----:B------:R-:W-:Y:S01]  /*1330*/  UMOV UR40, 0x400 ;  /* 0x0000040000287882 */ /* 0x000fe20000000000 */
[----:B------:R-:W-:Y:S01]  /*1340*/  UISETP.LT.AND UP0, UPT, UR38, 0x1, UPT ;  /* 0x000000012600788c */ /* 0x000fe2000bf01270 */
[----:B------:R-:W-:Y:S01]  /*1350*/  LOP3.LUT R154, R16, 0x1, RZ, 0xfc, !PT ;  /* 0x00000001109a7812 */ /* 0x000fe200078efcff */
[----:B------:R-:W-:Y:S01]  /*1360*/  USHF.L.U32 UR39, UR38, 0x1, URZ ;  /* 0x0000000126277899 */ /* 0x000fe2000800063f */
[----:B------:R-:W-:Y:S01]  /*1370*/  R2UR UR41, R6 ;  /* 0x00000000062972ca */ /* 0x000fe200000e0000 */
[----:B------:R-:W-:Y:S01]  /*1380*/  USEL UR43, UR38, 0x1, UP0 ;  /* 0x00000001262b7887 */ /* 0x000fe20008000000 */
[CC--:B------:R-:W-:Y:S02]  /*1390*/  LEA.HI R4, R0.reuse, R3.reuse, RZ, 0x2 ;  /* 0x0000000300047211 */ /* 0x0c0fe400078f10ff */
[----:B------:R-:W-:Y:S01]  /*13a0*/  LEA.HI R0, R0, R3, RZ, 0x5 ;  /* 0x0000000300007211 */ /* 0x000fe200078f28ff */
[----:B------:R-:W-:Y:S01]  /*13b0*/  UIADD3 UR43, -UR43, UR38, URZ ;  /* 0x000000262b2b7290 */ /* 0x000fe2000fffe13f */
[----:B------:R-:W-:-:S02]  /*13c0*/  SHF.R.S32.HI R146, RZ, 0x2, R4 ;  /* 0x00000002ff927819 */ /* 0x000fc40000011404 */
[----:B------:R-:W-:Y:S02]  /*13d0*/  SHF.R.S32.HI R5, RZ, 0x1f, R4 ;  /* 0x0000001fff057819 */ /* 0x000fe40000011404 */
[----:B------:R-:W-:Y:S02]  /*13e0*/  LOP3.LUT R148, R4, 0xfffffffc, RZ, 0xc0, !PT ;  /* 0xfffffffc04947812 */ /* 0x000fe400078ec0ff */
[----:B------:R-:W-:Y:S01]  /*13f0*/  LEA.HI R5, R5, R146, RZ, 0x3 ;  /* 0x0000009205057211 */ /* 0x000fe200078f18ff */
[----:B------:R-:W-:Y:S01]  /*1400*/  USHF.L.U32 UR41, UR41, 0x3, URZ ;  /* 0x0000000329297899 */ /* 0x000fe2000800063f */
[----:B------:R-:W-:Y:S01]  /*1410*/  ISETP.NE.AND P0, PT, R6, RZ, PT ;  /* 0x000000ff0600720c */ /* 0x000fe20003f05270 */
[----:B------:R-:W-:Y:S01]  /*1420*/  IMAD.IADD R148, R3, 0x1, -R148 ;  /* 0x0000000103947824 */ /* 0x000fe200078e0a94 */
[----:B------:R-:W-:Y:S01]  /*1430*/  LOP3.LUT R5, R5, 0xfffffff8, RZ, 0xc0, !PT ;  /* 0xfffffff805057812 */ /* 0x000fe200078ec0ff */
[----:B-1----:R-:W-:Y:S01]  /*1440*/  ULEA UR40, UR4, UR40, 0x18 ;  /* 0x0000002804287291 */ /* 0x002fe2000f8ec03f */
[----:B------:R-:W-:Y:S01]  /*1450*/  SEL R155, RZ, 0x1, P0 ;  /* 0x00000001ff9b7807 */ /* 0x000fe20000000000 */
[----:B------:R-:W-:Y:S01]  /*1460*/  IMAD.U32 R150, RZ, RZ, UR41 ;  /* 0x00000029ff967e24 */ /* 0x000fe2000f8e00ff */
[----:B------:R-:W-:Y:S01]  /*1470*/  ULDC UR4, c[0x0][0x284] ;  /* 0x0000a10000047ab9 */ /* 0x000fe20000000800 */
[----:B------:R-:W-:Y:S01]  /*1480*/  IMAD.IADD R146, R146, 0x1, -R5 ;  /* 0x0000000192927824 */ /* 0x000fe200078e0a05 */
[----:B------:R-:W-:Y:S01]  /*1490*/  UIADD3 UR42, UR40, 0xc0, URZ ;  /* 0x000000c0282a7890 */ /* 0x000fe2000fffe03f */
[----:B------:R-:W-:-:S02]  /*14a0*/  SHF.R.S32.HI R5, RZ, 0x5, R0 ;  /* 0x00000005ff057819 */ /* 0x000fc40000011400 */
[C---:B------:R-:W-:Y:S02]  /*14b0*/  LOP3.LUT R152, R150.reuse, 0x8, RZ, 0xc0, !PT ;  /* 0x0000000896987812 */ /* 0x040fe400078ec0ff */
[--C-:B------:R-:W-:Y:S01]  /*14c0*/  SHF.R.S32.HI R147, RZ, 0x1f, R146.reuse ;  /* 0x0000001fff937819 */ /* 0x100fe20000011492 */
[C-C-:B------:R-:W-:Y:S01]  /*14d0*/  IMAD R153, R5.reuse, -0x10, -R146.reuse ;  /* 0xfffffff005997824 */ /* 0x140fe200078e0a92 */
[----:B------:R-:W-:Y:S01]  /*14e0*/  LOP3.LUT R150, R150, 0x8, RZ, 0xc, !PT ;  /* 0x0000000896967812 */ /* 0x000fe200078e0cff */
[----:B------:R-:W-:Y:S01]  /*14f0*/  IMAD.U32 R149, RZ, RZ, UR42 ;  /* 0x0000002aff957e24 */ /* 0x000fe2000f8e00ff */
[----:B------:R-:W-:Y:S01]  /*1500*/  LOP3.LUT R152, R152, 0x18, RZ, 0x3c, !PT ;  /* 0x0000001898987812 */ /* 0x000fe200078e3cff */
[----:B------:R-:W-:-:S04]  /*1510*/  IMAD.WIDE R146, R5, 0x10, R146 ;  /* 0x0000001005927825 */ /* 0x000fc800078e0292 */
[----:B------:R-:W-:Y:S02]  /*1520*/  VIADD R151, R149, UR41 ;  /* 0x0000002995977c36 */ /* 0x000fe40008000000 */
[----:B------:R-:W-:-:S07]  /*1530*/  VIADD R153, R153, UR4 ;  /* 0x0000000499997c36 */ /* 0x000fce0008000000 */
.L_x_275:
[----:B------:R-:W-:Y:S01]  /*1540*/  SHF.L.U32 R0, R155, 0x1f, RZ ;  /* 0x0000001f9b007819 */ /* 0x000fe200000006ff */
[----:B------:R-:W-:Y:S02]  /*1550*/  ULDC UR4, c[0x0][0x28c] ;  /* 0x0000a30000047ab9 */ /* 0x000fe40000000800 */
[----:B------:R-:W-:Y:S01]  /*1560*/  ISETP.LT.AND P1, PT, RZ, UR4, PT ;  /* 0x00000004ff007c0c */ /* 0x000fe2000bf21270 */
[----:B------:R-:W1:Y:S02]  /*1570*/  SYNCS.PHASECHK.TRANS64.TRYWAIT P0, [R149+UR41], R0 ;  /* 0x00000000950075a7 */ /* 0x000e640008000169 */
[----:B-1-34-:R-:W-:Y:S10]  /*1580*/  @!P0 BRA `(.L_x_16) ;  /* 0x000000b400608947 */ /* 0x01aff40003800000 */
.L_x_304:
[----:B------:R-:W-:Y:S05]  /*1590*/  @P1 BRA `(.L_x_17) ;  /* 0x0000000000401947 */ /* 0x000fea0003800000 */
[----:B-1----:R-:W-:Y:S01]  /*15a0*/  MOV R0, 0x0 ;  /* 0x0000000000007802 */ /* 0x002fe20000000f00 */
[----:B------:R-:W-:Y:S01]  /*15b0*/  ULDC.64 UR4, c[0x4][0x68] ;  /* 0x01001a0000047ab9 */ /* 0x000fe20000000a00 */
[----:B------:R-:W-:Y:S01]  /*15c0*/  ULDC.64 UR6, c[0x4][0x8] ;  /* 0x0100020000067ab9 */ /* 0x000fe20000000a00 */
[----:B------:R-:W-:Y:S01]  /*15d0*/  IMAD.U32 R4, RZ, RZ, UR4 ;  /* 0x00000004ff047e24 */ /* 0x000fe2000f8e00ff */
[----:B------:R1:W2:Y:S01]  /*15e0*/  LDC.64 R14, c[0x4][R0] ;  /* 0x01000000000e7b82 */ /* 0x0002a20000000a00 */
[----:B------:R-:W-:Y:S01]  /*15f0*/  IMAD.U32 R5, RZ, RZ, UR5 ;  /* 0x00000005ff057e24 */ /* 0x000fe2000f8e00ff */
[----:B------:R-:W-:Y:S01]  /*1600*/  ULDC.64 UR4, c[0x4][0x70] ;  /* 0x01001c0000047ab9 */ /* 0x000fe20000000a00 */
[----:B------:R-:W-:Y:S02]  /*1610*/  IMAD.U32 R10, RZ, RZ, UR6 ;  /* 0x00000006ff0a7e24 */ /* 0x000fe4000f8e00ff */
[----:B------:R-:W-:Y:S02]  /*1620*/  IMAD.U32 R6, RZ, RZ, UR4 ;  /* 0x00000004ff067e24 */ /* 0x000fe4000f8e00ff */
[----:B------:R-:W-:-:S02]  /*1630*/  IMAD.U32 R7, RZ, RZ, UR5 ;  /* 0x00000005ff077e24 */ /* 0x000fc4000f8e00ff */
[----:B------:R-:W-:Y:S02]  /*1640*/  IMAD.U32 R11, RZ, RZ, UR7 ;  /* 0x00000007ff0b7e24 */ /* 0x000fe4000f8e00ff */
[----:B------:R-:W-:Y:S02]  /*1650*/  IMAD.MOV.U32 R8, RZ, RZ, 0x1e1 ;  /* 0x000001e1ff087424 */ /* 0x000fe400078e00ff */
[----:B0-----:R-:W-:Y:S02]  /*1660*/  IMAD.MOV.U32 R12, RZ, RZ, 0x1 ;  /* 0x00000001ff0c7424 */ /* 0x001fe400078e00ff */
[----:B-1----:R-:W-:-:S07]  /*1670*/  IMAD.MOV.U32 R13, RZ, RZ, RZ ;  /* 0x000000ffff0d7224 */ /* 0x002fce00078e00ff */
[----:B------:R-:W-:-:S07]  /*1680*/  LEPC R20, `(.L_x_17) ;  /* 0x000000001014794e */ /* 0x000fce0000000000 */
[----:B--2--5:R-:W-:Y:S05]  /*1690*/  CALL.ABS.NOINC R14 ;  /* 0x000000000e007343 */ /* 0x024fea0003c00000 */
.L_x_17:
[----:B------:R-:W-:-:S13]  /*16a0*/  ISETP.NE.AND P0, PT, R154, 0x3, PT ;  /* 0x000000039a00780c */ /* 0x000fda0003f05270 */
[----:B------:R-:W-:Y:S05]  /*16b0*/  @!P0 BRA `(.L_x_18) ;  /* 0x0000000000048947 */ /* 0x000fea0003800000 */
[----:B------:R-:W-:Y:S01]  /*16c0*/  BPT.TRAP 0x1 ;  /* 0x000000040000795c */ /* 0x000fe20000300000 */
.L_x_18:
[----:B------:R-:W-:Y:S02]  /*16d0*/  IMAD.U32 R3, RZ, RZ, UR36 ;  /* 0x00000024ff037e24 */ /* 0x000fe4000f8e00ff */
[----:B-1----:R-:W-:-:S03]  /*16e0*/  IMAD.U32 R0, RZ, RZ, UR37 ;  /* 0x00000025ff007e24 */ /* 0x002fc6000f8e00ff */
[----:B------:R-:W-:Y:S02]  /*16f0*/  LEA R3, R3, UR40, 0x3 ;  /* 0x0000002803037c11 */ /* 0x000fe4000f8e18ff */
[----:B------:R-:W-:-:S04]  /*1700*/  SHF.L.U32 R0, R0, 0x1f, RZ ;  /* 0x0000001f00007819 */ /* 0x000fc800000006ff */
[----:B------:R1:W2:Y:S01]  /*1710*/  SYNCS.PHASECHK.TRANS64.TRYWAIT P1, [R3+URZ], R0 ;  /* 0x00000000030075a7 */ /* 0x0002a2000802017f */
[----:B------:R-:W-:Y:S05]  /*1720*/  @!P0 BRA `(.L_x_19) ;  /* 0x0000000000048947 */ /* 0x000fea0003800000 */
[----:B------:R-:W-:Y:S01]  /*1730*/  BPT.TRAP 0x1 ;  /* 0x000000040000795c */ /* 0x000fe20000300000 */
.L_x_19:
[----:B------:R-:W-:-:S05]  /*1740*/  IMAD.U32 R4, RZ, RZ, UR43 ;  /* 0x0000002bff047e24 */ /* 0x000fca000f8e00ff */
[----:B------:R-:W-:Y:S01]  /*1750*/  ISETP.GE.AND P2, PT, R4, 0x1, PT ;  /* 0x000000010400780c */ /* 0x000fe20003f46270 */
[----:B--2---:R-:W-:-:S12]  /*1760*/  @P1 BRA `(.L_x_20) ;  /* 0x0000000000081947 */ /* 0x004fd80003800000 */
[----:B------:R-:W2:Y:S02]  /*1770*/  SYNCS.PHASECHK.TRANS64.TRYWAIT P1, [R3+URZ], R0 ;  /* 0x00000000030075a7 */ /* 0x000ea4000802017f */
[----:B--2---:R-:W-:Y:S05]  /*1780*/  @!P1 BRA `(.L_x_21) ;  /* 0x000000b000f49947 */ /* 0x004fea0003800000 */
.L_x_20:
[----:B------:R-:W-:Y:S05]  /*1790*/  WARPSYNC.ALL ;  /* 0x0000000000007948 */ /* 0x000fea0003800000 */
[----:B------:R-:W-:Y:S01]  /*17a0*/  UIADD3 UR4, UR40, 0x180, URZ ;  /* 0x0000018028047890 */ /* 0x000fe2000fffe03f */
[----:B------:R-:W-:Y:S01]  /*17b0*/  WARPGROUP.ARRIVE ;  /* 0x00000000000079c5 */ /* 0x000fe20000000000 */
[----:B------:R-:W-:Y:S02]  /*17c0*/  UIADD3 UR5, UR40, 0xb180, URZ ;  /* 0x0000b18028057890 */ /* 0x000fe4000fffe03f */
[----:B------:R-:W-:Y:S02]  /*17d0*/  USHF.R.U32.HI UR4, URZ, 0x4, UR4 ;  /* 0x000000043f047899 */ /* 0x000fe40008011604 */
[----:B------:R-:W-:-:S02]  /*17e0*/  USHF.R.U32.HI UR5, URZ, 0x4, UR5 ;  /* 0x000000043f057899 */ /* 0x000fc40008011605 */
[----:B------:R-:W-:Y:S02]  /*17f0*/  ULOP3.LUT UR4, UR4, 0x3fff, URZ, 0xc0, !UPT ;  /* 0x00003fff04047892 */ /* 0x000fe4000f8ec03f */
[----:B------:R-:W-:Y:S02]  /*1800*/  ULOP3.LUT UR5, UR5, 0x3fff, URZ, 0xc0, !UPT ;  /* 0x00003fff05057892 */ /* 0x000fe4000f8ec03f */
[----:B------:R-:W-:Y:S02]  /*1810*/  ULOP3.LUT UR4, UR4, 0x10000, URZ, 0xfc, !UPT ;  /* 0x0001000004047892 */ /* 0x000fe4000f8efc3f */
[----:B------:R-:W-:Y:S02]  /*1820*/  ULOP3.LUT UR5, UR5, 0x10000, URZ, 0xfc, !UPT ;  /* 0x0001000005057892 */ /* 0x000fe4000f8efc3f */
[----:B------:R-:W-:Y:S02]  /*1830*/  ULEA UR12, UR36, UR4, 0x8 ;  /* 0x00000004240c7291 */ /* 0x000fe4000f8e403f */
[----:B------:R-:W-:Y:S01]  /*1840*/  UIMAD UR8, UR36, 0x3c0, UR5 ;  /* 0x000003c0240878a4 */ /* 0x000fe2000f8e0205 */
[----:B------:R-:W-:Y:S01]  /*1850*/  UMOV UR13, 0x80000020 ;  /* 0x80000020000d7882 */ /* 0x000fe20000000000 */
[----:B------:R-:W-:-:S02]  /*1860*/  UMOV UR15, 0x80000020 ;  /* 0x80000020000f7882 */ /* 0x000fc40000000000 */
[----:B------:R-:W-:Y:S02]  /*1870*/  UIADD3 UR7, UR8, 0x40, URZ ;  /* 0x0000004008077890 */ /* 0x000fe4000fffe03f */
[----:B------:R-:W-:Y:S02]  /*1880*/  UIADD3 UR9, UR8, 0x80, URZ ;  /* 0x0000008008097890 */ /* 0x000fe4000fffe03f */
[----:B------:R-:W-:Y:S01]  /*1890*/  UMOV UR14, UR8 ;  /* 0x00000008000e7c82 */ /* 0x000fe20008000000 */
[----:B------:R-:W-:Y:S01]  /*18a0*/  UIADD3 UR10, UR8, 0xc0, URZ ;  /* 0x000000c0080a7890 */ /* 0x000fe2000fffe03f */
[----:B------:R-:W-:Y:S01]  /*18b0*/  HGMMA.64x16x16.F32 R136, gdesc[UR12], RZ, !UPT, gsb0 ;  /* 0x002000000c8879f0 */ /* 0x000fe2000c0008ff */
[----:B------:R-:W-:Y:S01]  /*18c0*/  UMOV UR14, UR7 ;  /* 0x00000007000e7c82 */ /* 0x000fe20008000000 */
[----:B------:R-:W-:Y:S01]  /*18d0*/  UMOV UR15, 0x80000020 ;  /* 0x80000020000f7882 */ /* 0x000fe20000000000 */
[----:B------:R-:W-:Y:S02]  /*18e0*/  UIADD3 UR7, UR8, 0x100, URZ ;  /* 0x0000010008077890 */ /* 0x000fe4000fffe03f */
[----:B------:R-:W-:Y:S01]  /*18f0*/  UIADD3 UR6, UR12, 0x2, URZ ;  /* 0x000000020c067890 */ /* 0x000fe2000fffe03f */
[----:B------:R-:W-:-:S02]  /*1900*/  WARPGROUP.DEPBAR.LE gsb0, 0x0 ;  /* 0x00008000000079c5 */ /* 0x000fc40000010000 */
[----:B------:R-:W-:-:S06]  /*1910*/  WARPGROUP.ARRIVE ;  /* 0x00000000000079c5 */ /* 0x000fcc0000000000 */
[----:B------:R-:W-:Y:S01]  /*1920*/  HGMMA.64x16x16.F32 R128, gdesc[UR12], RZ, !UPT, gsb0 ;  /* 0x002000000c8079f0 */ /* 0x000fe2000c0008ff */
[----:B------:R-:W-:Y:S01]  /*1930*/  UMOV UR14, UR9 ;  /* 0x00000009000e7c82 */ /* 0x000fe20008000000 */
[----:B------:R-:W-:Y:S01]  /*1940*/  UMOV UR15, 0x80000020 ;  /* 0x80000020000f7882 */ /* 0x000fe20000000000 */
[----:B------:R-:W-:Y:S01]  /*1950*/  UIADD3 UR9, UR8, 0x140, URZ ;  /* 0x0000014008097890 */ /* 0x000fe2000fffe03f */
[----:B------:R-:W-:Y:S02]  /*1960*/  WARPGROUP.DEPBAR.LE gsb0, 0x0 ;  /* 0x00008000000079c5 */ /* 0x000fe40000010000 */
        /* <DEDUP_REMOVED lines=76> */
[----:B------:R-:W-:Y:S01]  /*1e30*/  UMOV UR14, UR10 ;  /* 0x0000000a000e7c82 */ /* 0x000fe20008000000 */
[----:B------:R-:W-:Y:S01]  /*1e40*/  UMOV UR15, 0x80000020 ;  /* 0x80000020000f7882 */ /* 0x000fe20000000000 */
[----:B------:R-:W-:Y:S01]  /*1e50*/  UIADD3 UR6, UR8, 0xc2, URZ ;  /* 0x000000c208067890 */ /* 0x000fe2000fffe03f */
[----:B------:R-:W-:Y:S02]  /*1e60*/  WARPGROUP.DEPBAR.LE gsb0, 0x0 ;  /* 0x00008000000079c5 */ /* 0x000fe40000010000 */
[----:B------:R-:W-:-:S06]  /*1e70*/  WARPGROUP.ARRIVE ;  /* 0x00000000000079c5 */ /* 0x000fcc0000000000 */
[----:B------:R-:W-:Y:S01]  /*1e80*/  HGMMA.64x16x16.F32 R136, gdesc[UR12], R136, gsb0 ;  /* 0x002000000c8879f0 */ /* 0x000fe20008000888 */
        /* <DEDUP_REMOVED lines=56> */
[----:B------:R-:W-:Y:S02]  /*2210*/  UIADD3 UR7, UR8, 0x342, URZ ;  /* 0x0000034208077890 */ /* 0x000fe4000fffe03f */
[----:B------:R-:W-:Y:S01]  /*2220*/  UIADD3 UR8, UR8, 0x382, URZ ;  /* 0x0000038208087890 */ /* 0x000fe2000fffe03f */
[----:B------:R-:W-:Y:S02]  /*2230*/  WARPGROUP.DEPBAR.LE gsb0, 0x0 ;  /* 0x00008000000079c5 */ /* 0x000fe40000010000 */
[----:B------:R-:W-:-:S06]  /*2240*/  WARPGROUP.ARRIVE ;  /* 0x00000000000079c5 */ /* 0x000fcc0000000000 */
[----:B------:R-:W-:Y:S01]  /*2250*/  HGMMA.64x16x16.F32 R56, gdesc[UR12], R56, gsb0 ;  /* 0x002000000c3879f0 */ /* 0x000fe20008000838 */
[----:B------:R-:W-:Y:S01]  /*2260*/  UMOV UR14, UR9 ;  /* 0x00000009000e7c82 */ /* 0x000fe20008000000 */
[----:B------:R-:W-:Y:S01]  /*2270*/  UMOV UR15, 0x80000020 ;  /* 0x80000020000f7882 */ /* 0x000fe20000000000 */
        /* <DEDUP_REMOVED lines=17> */
[----:B------:R-:W-:Y:S03]  /*2390*/  HGMMA.64x16x16.F32 R24, gdesc[UR12], R24, gsb0 ;  /* 0x002000000c1879f0 */ /* 0x000fe60008000818 */
[----:B------:R-:W-:Y:S02]  /*23a0*/  WARPGROUP.DEPBAR.LE gsb0, 0x0 ;  /* 0x00008000000079c5 */ /* 0x000fe40000010000 */
[----:B------:R-:W-:Y:S05]  /*23b0*/  @!P2 BRA `(.L_x_22) ;  /* 0x0000000c0080a947 */ /* 0x000fea0003800000 */
[----:B------:R-:W-:Y:S01]  /*23c0*/  UIADD3 UR6, UR36, 0x1, URZ ;  /* 0x0000000124067890 */ /* 0x000fe2000fffe03f */
[----:B-12---:R-:W-:-:S03]  /*23d0*/  IMAD.U32 R0, RZ, RZ, UR43 ;  /* 0x0000002bff007e24 */ /* 0x006fc6000f8e00ff */
[----:B------:R-:W-:-:S04]  /*23e0*/  UISETP.NE.AND UP0, UPT, UR6, 0xb, UPT ;  /* 0x0000000b0600788c */ /* 0x000fc8000bf05270 */
[----:B------:R-:W-:Y:S02]  /*23f0*/  USEL UR7, URZ, 0x1, UP0 ;  /* 0x000000013f077887 */ /* 0x000fe40008000000 */
[----:B------:R-:W-:Y:S02]  /*2400*/  USEL UR6, UR6, URZ, UP0 ;  /* 0x0000003f06067287 */ /* 0x000fe40008000000 */
[----:B------:R-:W-:-:S06]  /*2410*/  ULOP3.LUT UR7, UR37, UR7, URZ, 0x3c, !UPT ;  /* 0x0000000725077292 */ /* 0x000fcc000f8e3c3f */
[----:B------:R-:W-:Y:S01]  /*2420*/  IMAD.U32 R5, RZ, RZ, UR7 ;  /* 0x00000007ff057e24 */ /* 0x000fe2000f8e00ff */
[----:B------:R-:W-:-:S06]  /*2430*/  UMOV UR7, UR36 ;  /* 0x0000002400077c82 */ /* 0x000fcc0008000000 */
.L_x_29:
[----:B-12---:R-:W-:Y:S05]  /*2440*/  @!P0 BRA `(.L_x_23) ;  /* 0x0000000000048947 */ /* 0x006fea0003800000 */
[----:B------:R-:W-:Y:S01]  /*2450*/  BPT.TRAP 0x1 ;  /* 0x000000040000795c */ /* 0x000fe20000300000 */
.L_x_23:
[----:B------:R-:W-:Y:S01]  /*2460*/  ULEA UR8, UR6, UR40, 0x3 ;  /* 0x0000002806087291 */ /* 0x000fe2000f8e183f */
[----:B------:R-:W-:-:S08]  /*2470*/  SHF.L.U32 R3, R5, 0x1f, RZ ;  /* 0x0000001f05037819 */ /* 0x000fd000000006ff */
[----:B------:R1:W2:Y:S01]  /*2480*/  SYNCS.PHASECHK.TRANS64.TRYWAIT P1, [UR8], R3 ;  /* 0x00000003ff0075a7 */ /* 0x0002a20008020148 */
[----:B------:R-:W-:Y:S05]  /*2490*/  @!P0 BRA `(.L_x_24) ;  /* 0x0000000000048947 */ /* 0x000fea0003800000 */
[----:B------:R-:W-:Y:S01]  /*24a0*/  BPT.TRAP 0x1 ;  /* 0x000000040000795c */ /* 0x000fe20000300000 */
.L_x_24:
[----:B--2---:R-:W-:Y:S05]  /*24b0*/  @P1 BRA `(.L_x_25) ;  /* 0x0000000000081947 */ /* 0x004fea0003800000 */
[----:B------:R-:W2:Y:S02]  /*24c0*/  SYNCS.PHASECHK.TRANS64.TRYWAIT P1, [UR8], R3 ;  /* 0x00000003ff0075a7 */ /* 0x000ea40008020148 */
[----:B--2---:R-:W-:Y:S05]  /*24d0*/  @!P1 BRA `(.L_x_26) ;  /* 0x000000a400b49947 */ /* 0x004fea0003800000 */
.L_x_25:
[----:B------:R-:W-:Y:S01]  /*24e0*/  UIMAD UR8, UR6, 0x3c0, UR5 ;  /* 0x000003c0060878a4 */ /* 0x000fe2000f8e0205 */
[----:B------:R-:W-:Y:S01]  /*24f0*/  WARPGROUP.ARRIVE ;  /* 0x00000000000079c5 */ /* 0x000fe20000000000 */
[----:B------:R-:W-:Y:S01]  /*2500*/  ULEA UR9, UR6, UR4, 0x8 ;  /* 0x0000000406097291 */ /* 0x000fe2000f8e403f */
[----:B------:R-:W-:Y:S01]  /*2510*/  UMOV UR13, 0x80000020 ;  /* 0x80000020000d7882 */ /* 0x000fe20000000000 */
[----:B------:R-:W-:Y:S01]  /*2520*/  UMOV UR15, 0x80000020 ;  /* 0x80000020000f7882 */ /* 0x000fe20000000000 */
[----:B------:R-:W-:Y:S02]  /*2530*/  UIADD3 UR10, UR8, 0x40, URZ ;  /* 0x00000040080a7890 */ /* 0x000fe4000fffe03f */
[----:B------:R-:W-:Y:S02]  /*2540*/  UMOV UR14, UR8 ;  /* 0x00000008000e7c82 */ /* 0x000fe40008000000 */
[----:B------:R-:W-:Y:S01]  /*2550*/  UMOV UR12, UR9 ;  /* 0x00000009000c7c82 */ /* 0x000fe20008000000 */
[----:B------:R-:W-:Y:S01]  /*2560*/  UIADD3 UR11, UR8, 0x80, URZ ;  /* 0x00000080080b7890 */ /* 0x000fe2000fffe03f */
[----:B------:R-:W-:Y:S01]  /*2570*/  HGMMA.64x16x16.F32 R136, gdesc[UR12], R136, gsb0 ;  /* 0x002000000c8879f0 */ /* 0x000fe20008000888 */
[----:B------:R-:W-:Y:S01]  /*2580*/  UMOV UR15, 0x80000020 ;  /* 0x80000020000f7882 */ /* 0x000fe20000000000 */
[----:B------:R-:W-:Y:S01]  /*2590*/  UMOV UR14, UR10 ;  /* 0x0000000a000e7c82 */ /* 0x000fe20008000000 */
[----:B------:R-:W-:-:S02]  /*25a0*/  UIADD3 UR16, UR8, 0xc0, URZ ;  /* 0x000000c008107890 */ /* 0x000fc4000fffe03f */
[----:B------:R-:W-:Y:S02]  /*25b0*/  UIADD3 UR17, UR8, 0x100, URZ ;  /* 0x0000010008117890 */ /* 0x000fe4000fffe03f */
[----:B------:R-:W-:Y:S02]  /*25c0*/  UIADD3 UR10, UR8, 0x140, URZ ;  /* 0x00000140080a7890 */ /* 0x000fe4000fffe03f */
        /* <DEDUP_REMOVED lines=172> */
[----:B------:R-:W-:Y:S01]  /*3090*/  BPT.TRAP 0x1 ;  /* 0x000000040000795c */ /* 0x000fe20000300000 */
.L_x_27:
[----:B------:R-:W-:Y:S01]  /*30a0*/  ULEA UR8, UR7, UR40, 0x3 ;  /* 0x0000002807087291 */ /* 0x000fe2000f8e183f */
[----:B------:R-:W-:-:S03]  /*30b0*/  ISETP.GT.U32.AND P1, PT, R16, 0x1, PT ;  /* 0x000000011000780c */ /* 0x000fc60003f24070 */
[----:B------:R-:W-:-:S04]  /*30c0*/  UIADD3 UR8, UR8, 0x58, URZ ;  /* 0x0000005808087890 */ /* 0x000fc8000fffe03f */
[----:B------:R-:W-:-:S09]  /*30d0*/  UPRMT UR8, URZ, 0x654, UR8 ;  /* 0x000006543f087896 */ /* 0x000fd20008000008 */
[----:B------:R-:W-:Y:S01]  /*30e0*/  SYNCS.ARRIVE.TRANS64.RED.A1T0 RZ, [UR8], RZ ;  /* 0x000000ffffff79a7 */ /* 0x000fe20008100408 */
[----:B------:R-:W-:Y:S05]  /*30f0*/  @P1 BRA `(.L_x_28) ;  /* 0x0000000000041947 */ /* 0x000fea0003800000 */
[----:B------:R-:W-:Y:S01]  /*3100*/  BPT.TRAP 0x1 ;  /* 0x000000040000795c */ /* 0x000fe20000300000 */
.L_x_28:
[----:B------:R-:W-:Y:S01]  /*3110*/  UIADD3 UR6, UR6, 0x1, URZ ;  /* 0x0000000106067890 */ /* 0x000fe2000fffe03f */
[C---:B------:R-:W-:Y:S01]  /*3120*/  ISETP.GT.AND P1, PT, R0.reuse, 0x1, PT ;  /* 0x000000010000780c */ /* 0x040fe20003f24270 */
[----:B------:R-:W-:Y:S01]  /*3130*/  UIADD3 UR7, UR7, 0x1, URZ ;  /* 0x0000000107077890 */ /* 0x000fe2000fffe03f */
[----:B------:R-:W-:Y:S01]  /*3140*/  VIADD R0, R0, 0xffffffff ;  /* 0xffffffff00007836 */ /* 0x000fe20000000000 */
[----:B------:R-:W-:Y:S02]  /*3150*/  UISETP.NE.AND UP0, UPT, UR6, 0xb, UPT ;  /* 0x0000000b0600788c */ /* 0x000fe4000bf05270 */
[----:B------:R-:W-:Y:S02]  /*3160*/  UISETP.NE.AND UP1, UPT, UR7, 0xb, UPT ;  /* 0x0000000b0700788c */ /* 0x000fe4000bf25270 */
[----:B------:R-:W-:Y:S02]  /*3170*/  USEL UR8, URZ, 0x1, UP0 ;  /* 0x000000013f087887 */ /* 0x000fe40008000000 */
[----:B------:R-:W-:-:S02]  /*3180*/  USEL UR6, UR6, URZ, UP0 ;  /* 0x0000003f06067287 */ /* 0x000fc40008000000 */
[----:B------:R-:W-:Y:S02]  /*3190*/  USEL UR7, UR7, URZ, UP1 ;  /* 0x0000003f07077287 */ /* 0x000fe40008800000 */
[----:B------:R-:W-:Y:S01]  /*31a0*/  LOP3.LUT R5, R5, UR8, RZ, 0x3c, !PT ;  /* 0x0000000805057c12 */ /* 0x000fe2000f8e3cff */
[----:B------:R-:W-:Y:S09]  /*31b0*/  @P1 BRA `(.L_x_29) ;  /* 0xfffffff000a01947 */ /* 0x000ff2000383ffff */
.L_x_22:
[----:B-12---:R-:W1:Y:S01]  /*31c0*/  LDC R0, c[0x0][0x28c] ;  /* 0x0000a300ff007b82 */ /* 0x006e620000000800 */
[----:B------:R2:W-:Y:S01]  /*31d0*/  SYNCS.ARRIVE.TRANS64.A1T0 RZ, [R150+UR42], RZ ;  /* 0x000000ff96ff79a7 */ /* 0x0005e2000810002a */
[----:B-1----:R-:W-:-:S13]  /*31e0*/  ISETP.GE.AND P1, PT, R0, 0x1, PT ;  /* 0x000000010000780c */ /* 0x002fda0003f26270 */
[----:B--2---:R-:W-:Y:S05]  /*31f0*/  @!P1 BRA `(.L_x_30) ;  /* 0x0000000000349947 */ /* 0x004fea0003800000 */
[----:B------:R-:W-:Y:S05]  /*3200*/  @!P0 BRA `(.L_x_31) ;  /* 0x0000000000048947 */ /* 0x000fea0003800000 */
[----:B------:R-:W-:Y:S01]  /*3210*/  BPT.TRAP 0x1 ;  /* 0x000000040000795c */ /* 0x000fe20000300000 */
.L_x_31:
[----:B------:R-:W-:Y:S01]  /*3220*/  UIADD3 UR6, UR43, UR36, URZ ;  /* 0x000000242b067290 */ /* 0x000fe2000fffe03f */
[----:B------:R-:W-:-:S03]  /*3230*/  ISETP.GT.U32.AND P0, PT, R16, 0x1, PT ;  /* 0x000000011000780c */ /* 0x000fc60003f04070 */
[----:B------:R-:W-:-:S04]  /*3240*/  UIMAD.WIDE.U32 UR4, UR6, -0x45d1745d, URZ ;  /* 0xba2e8ba3060478a5 */ /* 0x000fc8000f8e003f */
[----:B------:R-:W-:-:S04]  /*3250*/  USHF.R.U32.HI UR4, URZ, 0x3, UR5 ;  /* 0x000000033f047899 */ /* 0x000fc80008011605 */
[----:B------:R-:W-:-:S04]  /*3260*/  UIMAD UR6, UR4, -0xb, UR6 ;  /* 0xfffffff5040678a4 */ /* 0x000fc8000f8e0206 */
[----:B------:R-:W-:-:S04]  /*3270*/  ULEA UR6, UR6, UR40, 0x3 ;  /* 0x0000002806067291 */ /* 0x000fc8000f8e183f */
[----:B------:R-:W-:-:S04]  /*3280*/  UIADD3 UR6, UR6, 0x58, URZ ;  /* 0x0000005806067890 */ /* 0x000fc8000fffe03f */
[----:B------:R-:W-:-:S09]  /*3290*/  UPRMT UR6, URZ, 0x654, UR6 ;  /* 0x000006543f067896 */ /* 0x000fd20008000006 */
[----:B------:R-:W-:Y:S01]  /*32a0*/  SYNCS.ARRIVE.TRANS64.RED.A1T0 RZ, [UR6], RZ ;  /* 0x000000ffffff79a7 */ /* 0x000fe20008100406 */
[----:B------:R-:W-:Y:S05]  /*32b0*/  @P0 BRA `(.L_x_30) ;  /* 0x0000000000040947 */ /* 0x000fea0003800000 */
[----:B------:R-:W-:Y:S01]  /*32c0*/  BPT.TRAP 0x1 ;  /* 0x000000040000795c */ /* 0x000fe20000300000 */
.L_x_30:
[----:B------:R-:W-:Y:S01]  /*32d0*/  SHF.L.U32 R0, R155, 0x1f, RZ ;  /* 0x0000001f9b007819 */ /* 0x000fe200000006ff */
[----:B------:R-:W-:Y:S01]  /*32e0*/  UIADD3 UR36, UR39, UR36, URZ ;  /* 0x0000002427247290 */ /* 0x000fe2000fffe03f */
[----:B------:R-:W1:Y:S01]  /*32f0*/  LDC R9, c[0x0][0x288] ;  /* 0x0000a200ff097b82 */ /* 0x000e620000000800 */
[----:B------:R-:W-:Y:S01]  /*3300*/  UISETP.GE.U32.AND UP1, UPT, UR39, 0xb, UPT ;  /* 0x0000000b2700788c */ /* 0x000fe2000bf26070 */
[----:B------:R-:W-:Y:S01]  /*3310*/  IMAD.SHL.U32 R10, R148, 0x2, RZ ;  /* 0x00000002940a7824 */ /* 0x000fe200078e00ff */
[----:B------:R-:W-:Y:S02]  /*3320*/  UISETP.GT.U32.AND UP0, UPT, UR36, 0xa, UPT ;  /* 0x0000000a2400788c */ /* 0x000fe4000bf04070 */
[----:B------:R-:W-:Y:S02]  /*3330*/  UIMAD.WIDE.U32 UR4, UR36, -0x45d1745d, URZ ;  /* 0xba2e8ba3240478a5 */ /* 0x000fe4000f8e003f */
[----:B------:R-:W-:Y:S01]  /*3340*/  UISETP.LT.U32.AND UP0, UPT, UR39, 0xb, UP0 ;  /* 0x0000000b2700788c */ /* 0x000fe20008701070 */
[----:B------:R-:W2:Y:S01]  /*3350*/  SYNCS.PHASECHK.TRANS64.TRYWAIT P0, [R149+UR41+0x10], R0 ;  /* 0x00001000950075a7 */ /* 0x000ea20008000169 */
[----:B------:R-:W-:Y:S01]  /*3360*/  USHF.R.U32.HI UR4, URZ, 0x3, UR5 ;  /* 0x000000033f047899 */ /* 0x000fe20008011605 */
[----:B------:R-:W-:Y:S01]  /*3370*/  SHF.R.S32.HI R11, RZ, 0x1f, R10 ;  /* 0x0000001fff0b7819 */ /* 0x000fe2000001140a */
[----:B------:R-:W-:-:S02]  /*3380*/  USEL UR6, URZ, 0x1, !UP0 ;  /* 0x000000013f067887 */ /* 0x000fc4000c000000 */
[----:B------:R-:W-:Y:S02]  /*3390*/  UIMAD UR36, UR4, -0xb, UR36 ;  /* 0xfffffff5042478a4 */ /* 0x000fe4000f8e0224 */
[----:B------:R-:W-:-:S04]  /*33a0*/  ULOP3.LUT UR37, UR37, UR6, URZ, 0x3c, !UPT ;  /* 0x0000000625257292 */ /* 0x000fc8000f8e3c3f */
[----:B------:R-:W-:Y:S01]  /*33b0*/  @UP1 ULOP3.LUT UR37, UR37, 0x1, UR4, 0x78, !UPT ;  /* 0x0000000125251892 */ /* 0x000fe2000f8e7804 */
[----:B-12---:R-:W-:Y:S11]  /*33c0*/  @!P0 BRA `(.L_x_32) ;  /* 0x0000009800108947 */ /* 0x006ff60003800000 */
.L_x_305:
[----:B------:R-:W-:Y:S01]  /*33d0*/  IMAD.SHL.U32 R8, R19, 0x40, RZ ;  /* 0x0000004013087824 */ /* 0x000fe200078e00ff */
[----:B------:R-:W-:Y:S01]  /*33e0*/  ULDC UR6, c[0x0][0x284] ;  /* 0x0000a10000067ab9 */ /* 0x000fe20000000800 */
[----:B0-----:R-:W-:Y:S01]  /*33f0*/  IMAD R12, R22, 0xf0, RZ ;  /* 0x000000f0160c7824 */ /* 0x001fe200078e02ff */
[----:B------:R-:W-:Y:S01]  /*3400*/  SHF.R.S32.HI R159, RZ, 0x1f, R2 ;  /* 0x0000001fff9f7819 */ /* 0x000fe20000011402 */
[----:B------:R-:W-:Y:S01]  /*3410*/  ULDC.64 UR4, c[0x0][0x5d0] ;  /* 0x0001740000047ab9 */ /* 0x000fe20000000a00 */
[----:B------:R-:W-:Y:S01]  /*3420*/  ISETP.GE.AND P0, PT, R8, UR6, PT ;  /* 0x0000000608007c0c */ /* 0x000fe2000bf06270 */
[----:B------:R-:W-:Y:S01]  /*3430*/  IMAD.WIDE.U32 R4, R2, UR4, R10 ;  /* 0x0000000402047c25 */ /* 0x000fe2000f8e000a */
[----:B------:R-:W-:Y:S02]  /*3440*/  SHF.R.S32.HI R13, RZ, 0x1f, R12 ;  /* 0x0000001fff0d7819 */ /* 0x000fe4000001140c */
[C---:B------:R-:W-:Y:S01]  /*3450*/  ISETP.GE.OR P0, PT, R12.reuse, R9, P0 ;  /* 0x000000090c00720c */ /* 0x040fe20000706670 */
[----:B------:R-:W-:Y:S01]  /*3460*/  IMAD R3, R159, UR4, RZ ;  /* 0x000000049f037c24 */ /* 0x000fe2000f8e02ff */
[----:B------:R-:W-:-:S03]  /*3470*/  IADD3 R6, P1, R12, R4, RZ ;  /* 0x000000040c067210 */ /* 0x000fc60007f3e0ff */
[----:B------:R-:W-:-:S05]  /*3480*/  IMAD R3, R2, UR5, R3 ;  /* 0x0000000502037c24 */ /* 0x000fca000f8e0203 */
[----:B------:R-:W-:-:S03]  /*3490*/  IADD3.X R7, R13, R5, R3, P1, !PT ;  /* 0x000000050d077210 */ /* 0x000fc60000ffe403 */
[----:B------:R-:W-:Y:S05]  /*34a0*/  @P0 BRA `(.L_x_33) ;  /* 0x0000007800f40947 */ /* 0x000fea0003800000 */
[----:B------:R-:W0:Y:S01]  /*34b0*/  LDC.64 R4, c[0x0][0x5c8] ;  /* 0x00017200ff047b82 */ /* 0x000e220000000a00 */
[----:B-----5:R-:W-:Y:S01]  /*34c0*/  FSETP.NEU.AND P0, PT, R144, RZ, PT ;  /* 0x000000ff9000720b */ /* 0x020fe20003f0d000 */
[----:B------:R-:W-:Y:S01]  /*34d0*/  IMAD R3, R148, -0x2, R9 ;  /* 0xfffffffe94037824 */ /* 0x000fe200078e0209 */
[----:B------:R-:W-:Y:S01]  /*34e0*/  BSSY B0, `(.L_x_33) ;  /* 0x00007b9000007945 */ /* 0x000fe20003800000 */
[----:B------:R-:W-:-:S04]  /*34f0*/  IMAD.WIDE R156, R19, 0x40, R146 ;  /* 0x00000040139c7825 */ /* 0x000fc800078e0292 */
[----:B-1----:R-:W-:Y:S02]  /*3500*/  IMAD.IADD R0, R3, 0x1, -R12 ;  /* 0x0000000103007824 */ /* 0x002fe400078e0a0c */
[----:B------:R-:W-:-:S03]  /*3510*/  IMAD.IADD R3, R153, 0x1, -R8 ;  /* 0x0000000199037824 */ /* 0x000fc600078e0a08 */
[----:B------:R-:W-:-:S04]  /*3520*/  ISETP.GT.AND P1, PT, R0, RZ, PT ;  /* 0x000000ff0000720c */ /* 0x000fc80003f24270 */
[----:B------:R-:W-:Y:S01]  /*3530*/  ISETP.GT.AND P2, PT, R3, RZ, P1 ;  /* 0x000000ff0300720c */ /* 0x000fe20000f44270 */
[-C--:B0-----:R-:W-:Y:S02]  /*3540*/  IMAD R8, R157, R4.reuse, RZ ;  /* 0x000000049d087224 */ /* 0x081fe400078e02ff */
[----:B------:R-:W-:-:S04]  /*3550*/  IMAD.WIDE.U32 R6, R156, R4, R6 ;  /* 0x000000049c067225 */ /* 0x000fc800078e0006 */
[----:B------:R-:W-:-:S04]  /*3560*/  IMAD R9, R156, R5, R8 ;  /* 0x000000059c097224 */ /* 0x000fc800078e0208 */
[----:B------:R-:W-:Y:S01]  /*3570*/  IMAD.IADD R9, R7, 0x1, R9 ;  /* 0x0000000107097824 */ /* 0x000fe200078e0209 */
[----:B------:R-:W-:Y:S06]  /*3580*/  @!P0 BRA `(.L_x_34) ;  /* 0x0000005000508947 */ /* 0x000fec0003800000 */
[----:B------:R-:W0:Y:S01]  /*3590*/  LDC.64 R20, c[0x0][0x5b8] ;  /* 0x00016e00ff147b82 */ /* 0x000e220000000a00 */
[----:B------:R-:W-:-:S07]  /*35a0*/  ULDC.64 UR4, c[0x0][0x5c0] ;  /* 0x0001700000047ab9 */ /* 0x000fce0000000a00 */
[----:B------:R-:W1:Y:S08]  /*35b0*/  LDC.64 R168, c[0x0][0x5b0] ;  /* 0x00016c00ffa87b82 */ /* 0x000e700000000a00 */
[----:B------:R-:W2:Y:S01]  /*35c0*/  LDC.64 R14, c[0x0][0x5a8] ;  /* 0x00016a00ff0e7b82 */ /* 0x000ea20000000a00 */
[-C--:B0-----:R-:W-:Y:S02]  /*35d0*/  IMAD R7, R159, R20.reuse, RZ ;  /* 0x000000149f077224 */ /* 0x081fe400078e02ff */
[----:B------:R-:W-:-:S04]  /*35e0*/  IMAD.WIDE.U32 R158, R2, R20, R10 ;  /* 0x00000014029e7225 */ /* 0x000fc800078e000a */
[----:B------:R-:W-:Y:S01]  /*35f0*/  IMAD R165, R2, R21, R7 ;  /* 0x0000001502a57224 */ /* 0x000fe200078e0207 */
[----:B------:R-:W-:Y:S01]  /*3600*/  IADD3 R158, P0, R12, R158, RZ ;  /* 0x0000009e0c9e7210 */ /* 0x000fe20007f1e0ff */
[----:B-1----:R-:W-:-:S03]  /*3610*/  IMAD R7, R157, R168, RZ ;  /* 0x000000a89d077224 */ /* 0x002fc600078e02ff */
[----:B------:R-:W-:Y:S01]  /*3620*/  IADD3.X R159, R13, R159, R165, P0, !PT ;  /* 0x0000009f0d9f7210 */ /* 0x000fe200007fe4a5 */
[C---:B------:R-:W-:Y:S02]  /*3630*/  IMAD R167, R156.reuse, R169, R7 ;  /* 0x000000a99ca77224 */ /* 0x040fe400078e0207 */
[----:B------:R-:W-:-:S04]  /*3640*/  IMAD.WIDE.U32 R160, R156, R168, R158 ;  /* 0x000000a89ca07225 */ /* 0x000fc800078e009e */
[----:B------:R-:W-:Y:S01]  /*3650*/  IMAD.IADD R7, R161, 0x1, R167 ;  /* 0x00000001a1077824 */ /* 0x000fe200078e02a7 */
[----:B--2---:R-:W-:-:S04]  /*3660*/  LEA R162, P0, R160, R14, 0x1 ;  /* 0x0000000ea0a27211 */ /* 0x004fc800078008ff */
[----:B------:R-:W-:-:S05]  /*3670*/  LEA.HI.X R163, R160, R15, R7, 0x1, P0 ;  /* 0x0000000fa0a37211 */ /* 0x000fca00000f0c07 */
[----:B------:R-:W2:Y:S01]  /*3680*/  @P2 LDG.E.LTC128B.U16 R19, desc[UR44][R162.64] ;  /* 0x0000002ca2132981 */ /* 0x000ea2000c1e1520 */
[----:B------:R-:W-:Y:S01]  /*3690*/  IMAD.WIDE.U32 R160, R156, R168, R12 ;  /* 0x000000a89ca07225 */ /* 0x000fe200078e000c */
[----:B------:R-:W-:Y:S02]  /*36a0*/  BSSY B1, `(.L_x_35) ;  /* 0x0000014000017945 */ /* 0x000fe40003800000 */
[----:B------:R-:W-:-:S04]  /*36b0*/  IADD3 R160, P0, R10, R160, RZ ;  /* 0x000000a00aa07210 */ /* 0x000fc80007f1e0ff */
[----:B------:R-:W-:Y:S02]  /*36c0*/  IADD3.X R161, R11, R167, R161, P0, !PT ;  /* 0x000000a70ba17210 */ /* 0x000fe400007fe4a1 */
[----:B------:R-:W-:Y:S01]  /*36d0*/  LEA R8, P0, R6, UR4, 0x1 ;  /* 0x0000000406087c11 */ /* 0x000fe2000f8008ff */
[----:B------:R-:W-:-:S03]  /*36e0*/  IMAD.WIDE.U32 R160, R2, R20, R160 ;  /* 0x0000001402a07225 */ /* 0x000fc600078e00a0 */
[----:B------:R-:W-:Y:S02]  /*36f0*/  LEA.HI.X R9, R6, UR5, R9, 0x1, P0 ;  /* 0x0000000506097c11 */ /* 0x000fe400080f0c09 */
[----:B------:R-:W-:Y:S02]  /*3700*/  ISETP.GT.AND P0, PT, R0, 0x1, PT ;  /* 0x000000010000780c */ /* 0x000fe40003f04270 */
[----:B------:R-:W-:Y:S02]  /*3710*/  LEA R6, P4, R160, R14, 0x1 ;  /* 0x0000000ea0067211 */ /* 0x000fe400078808ff */
[----:B------:R-:W-:Y:S01]  /*3720*/  ISETP.GT.AND P3, PT, R3, RZ, P0 ;  /* 0x000000ff0300720c */ /* 0x000fe20000764270 */
[----:B--2---:R-:W-:-:S05]  /*3730*/  HADD2.F32 R7, -RZ, R19.H0_H0 ;  /* 0x20000013ff077230 */ /* 0x004fca0000004100 */
[----:B------:R-:W-:-:S04]  /*3740*/  FMUL R7, R7, R144 ;  /* 0x0000009007077220 */ /* 0x000fc80000400000 */
[----:B------:R-:W-:-:S05]  /*3750*/  FFMA R7, R136, R145, R7 ;  /* 0x0000009188077223 */ /* 0x000fca0000000007 */
[----:B------:R-:W-:Y:S01]  /*3760*/  F2FP.F16.F32.PACK_AB R21, RZ, R7 ;  /* 0x00000007ff15723e */ /* 0x000fe200000000ff */
[----:B------:R-:W-:Y:S01]  /*3770*/  IMAD.IADD R7, R165, 0x1, R161 ;  /* 0x00000001a5077824 */ /* 0x000fe200078e02a1 */
[----:B------:R-:W-:-:S03]  /*3780*/  SHF.L.U64.HI R161, R168, 0x3, R169 ;  /* 0x00000003a8a17819 */ /* 0x000fc600000102a9 */
[----:B------:R0:W-:Y:S01]  /*3790*/  @P2 STG.E.U16 desc[UR44][R8.64], R21 ;  /* 0x0000001508002986 */ /* 0x0001e2000c10152c */
[----:B------:R-:W-:Y:S01]  /*37a0*/  LEA.HI.X R7, R160, R15, R7, 0x1, P4 ;  /* 0x0000000fa0077211 */ /* 0x000fe200020f0c07 */
[----:B------:R-:W-:Y:S01]  /*37b0*/  IMAD.SHL.U32 R160, R168, 0x8, RZ ;  /* 0x00000008a8a07824 */ /* 0x000fe200078e00ff */
[----:B------:R-:W-:Y:S06]  /*37c0*/  @!P3 BRA `(.L_x_36) ;  /* 0x000000000004b947 */ /* 0x000fec0003800000 */
[----:B------:R1:W5:Y:S02]  /*37d0*/  LDG.E.LTC128B.U16 R19, desc[UR44][R6.64+0x2] ;  /* 0x0000022c06137981 */ /* 0x000364000c1e1520 */
.L_x_36:
[----:B------:R-:W-:Y:S05]  /*37e0*/  BSYNC B1 ;  /* 0x0000000000017941 */ /* 0x000fea0003800000 */
.L_x_35:
[----:B0----5:R-:W-:Y:S01]  /*37f0*/  HADD2.F32 R21, -RZ, R19.H0_H0 ;  /* 0x20000013ff157230 */ /* 0x021fe20000004100 */
[----:B------:R-:W-:Y:S01]  /*3800*/  ISETP.GT.AND P1, PT, R3, 0x8, P1 ;  /* 0x000000080300780c */ /* 0x000fe20000f24270 */
[----:B------:R-:W-:-:S04]  /*3810*/  IMAD.WIDE.U32 R160, R156, R168, R160 ;  /* 0x000000a89ca07225 */ /* 0x000fc800078e00a0 */
[----:B------:R-:W-:Y:S01]  /*3820*/  FMUL R22, R21, R144 ;  /* 0x0000009015167220 */ /* 0x000fe20000400000 */
[----:B------:R-:W-:Y:S01]  /*3830*/  IMAD.IADD R167, R167, 0x1, R161 ;  /* 0x00000001a7a77824 */ /* 0x000fe200078e02a1 */
[----:B------:R-:W-:Y:S02]  /*3840*/  IADD3 R21, P2, R158, R160, RZ ;  /* 0x000000a09e157210 */ /* 0x000fe40007f5e0ff */
[----:B------:R-:W-:-:S03]  /*3850*/  FFMA R22, R137, R145, R22 ;  /* 0x0000009189167223 */ /* 0x000fc60000000016 */
[----:B------:R-:W-:Y:S01]  /*3860*/  IMAD.X R158, R167, 0x1, R159, P2 ;  /* 0x00000001a79e7824 */ /* 0x000fe200010e069f */
[C---:B------:R-:W-:Y:S02]  /*3870*/  LEA R136, P2, R21.reuse, R14, 0x1 ;  /* 0x0000000e15887211 */ /* 0x040fe400078408ff */
[----:B------:R-:W-:Y:S02]  /*3880*/  F2FP.F16.F32.PACK_AB R22, RZ, R22 ;  /* 0x00000016ff16723e */ /* 0x000fe400000000ff */
[----:B------:R-:W-:Y:S02]  /*3890*/  LEA.HI.X R137, R21, R15, R158, 0x1, P2 ;  /* 0x0000000f15897211 */ /* 0x000fe400010f0c9e */
[----:B------:R-:W-:Y:S02]  /*38a0*/  PRMT R21, R22, 0x7610, R21 ;  /* 0x0000761016157816 */ /* 0x000fe40000000015 */
[----:B------:R-:W-:-:S03]  /*38b0*/  PRMT R22, R19, 0x7610, R22 ;  /* 0x0000761013167816 */ /* 0x000fc60000000016 */
[----:B------:R0:W-:Y:S04]  /*38c0*/  @P3 STG.E.U16 desc[UR44][R8.64+0x2], R21 ;  /* 0x0000021508003986 */ /* 0x0001e8000c10152c */
[----:B------:R-:W2:Y:S01]  /*38d0*/  @P1 LDG.E.LTC128B.U16 R22, desc[UR44][R136.64] ;  /* 0x0000002c88161981 */ /* 0x000ea2000c1e1520 */
[----:B------:R-:W-:Y:S01]  /*38e0*/  IADD3 R10, P2, P3, R10, R160, R12 ;  /* 0x000000a00a0a7210 */ /* 0x000fe20007b5e00c */
[----:B------:R-:W-:Y:S01]  /*38f0*/  BSSY B1, `(.L_x_37) ;  /* 0x0000011000017945 */ /* 0x000fe20003800000 */
[----:B------:R-:W-:Y:S02]  /*3900*/  SHF.L.U64.HI R5, R4, 0x4, R5 ;  /* 0x0000000404057819 */ /* 0x000fe40000010205 */
[----:B------:R-:W-:Y:S02]  /*3910*/  IADD3.X R11, R11, R167, R13, P2, P3 ;  /* 0x000000a70b0b7210 */ /* 0x000fe400017e640d */
[----:B------:R-:W-:Y:S01]  /*3920*/  ISETP.GT.AND P0, PT, R3, 0x8, P0 ;  /* 0x000000080300780c */ /* 0x000fe20000704270 */
[----:B0-----:R-:W-:Y:S01]  /*3930*/  IMAD.WIDE.U32 R20, R2, R20, R10 ;  /* 0x0000001402147225 */ /* 0x001fe200078e000a */
[----:B------:R-:W-:-:S03]  /*3940*/  LEA R10, P2, R4, R8, 0x4 ;  /* 0x00000008040a7211 */ /* 0x000fc600078420ff */
[----:B------:R-:W-:Y:S01]  /*3950*/  IMAD.IADD R2, R165, 0x1, R21 ;  /* 0x00000001a5027824 */ /* 0x000fe200078e0215 */
[----:B------:R-:W-:Y:S01]  /*3960*/  LEA R4, P3, R20, R14, 0x1 ;  /* 0x0000000e14047211 */ /* 0x000fe200078608ff */
[----:B------:R-:W-:-:S03]  /*3970*/  IMAD.X R11, R5, 0x1, R9, P2 ;  /* 0x00000001050b7824 */ /* 0x000fc600010e0609 */
[----:B------:R-:W-:Y:S01]  /*3980*/  LEA.HI.X R5, R20, R15, R2, 0x1, P3 ;  /* 0x0000000f14057211 */ /* 0x000fe200018f0c02 */
[----:B--2---:R-:W-:-:S05]  /*3990*/  HADD2.F32 R19, -RZ, R22.H0_H0 ;  /* 0x20000016ff137230 */ /* 0x004fca0000004100 */
[----:B------:R-:W-:-:S04]  /*39a0*/  FMUL R19, R19, R144 ;  /* 0x0000009013137220 */ /* 0x000fc80000400000 */
[----:B------:R-:W-:-:S05]  /*39b0*/  FFMA R19, R138, R145, R19 ;  /* 0x000000918a137223 */ /* 0x000fca0000000013 */
[----:B------:R-:W-:-:S05]  /*39c0*/  F2FP.F16.F32.PACK_AB R19, RZ, R19 ;  /* 0x00000013ff13723e */ /* 0x000fca00000000ff */
[----:B------:R0:W-:Y:S01]  /*39d0*/  @P1 STG.E.U16 desc[UR44][R10.64], R19 ;  /* 0x000000130a001986 */ /* 0x0001e2000c10152c */
[----:B------:R-:W-:Y:S05]  /*39e0*/  @!P0 BRA `(.L_x_38) ;  /* 0x0000000000048947 */ /* 0x000fea0003800000 */
[----:B------:R2:W5:Y:S02]  /*39f0*/  LDG.E.LTC128B.U16 R22, desc[UR44][R4.64+0x2] ;  /* 0x0000022c04167981 */ /* 0x000564000c1e1520 */
.L_x_38:
[----:B------:R-:W-:Y:S05]  /*3a00*/  BSYNC B1 ;  /* 0x0000000000017941 */ /* 0x000fea0003800000 */
.L_x_37:
[----:B-----5:R-:W-:Y:S01]  /*3a10*/  HADD2.F32 R13, -RZ, R22.H0_H0 ;  /* 0x20000016ff0d7230 */ /* 0x020fe20000004100 */
[----:B------:R-:W-:Y:S01]  /*3a20*/  ISETP.GT.AND P1, PT, R0, 0x8, PT ;  /* 0x000000080000780c */ /* 0x000fe20003f24270 */
[----:B------:R-:W-:Y:S03]  /*3a30*/  BSSY B1, `(.L_x_39) ;  /* 0x0000008000017945 */ /* 0x000fe60003800000 */
[----:B------:R-:W-:Y:S01]  /*3a40*/  FMUL R2, R13, R144 ;  /* 0x000000900d027220 */ /* 0x000fe20000400000 */
[----:B------:R-:W-:-:S03]  /*3a50*/  ISETP.GT.AND P2, PT, R3, RZ, P1 ;  /* 0x000000ff0300720c */ /* 0x000fc60000f44270 */
[----:B------:R-:W-:-:S05]  /*3a60*/  FFMA R2, R139, R145, R2 ;  /* 0x000000918b027223 */ /* 0x000fca0000000002 */
[----:B------:R-:W-:-:S05]  /*3a70*/  F2FP.F16.F32.PACK_AB R2, RZ, R2 ;  /* 0x00000002ff02723e */ /* 0x000fca00000000ff */
[----:B------:R3:W-:Y:S01]  /*3a80*/  @P0 STG.E.U16 desc[UR44][R10.64+0x2], R2 ;  /* 0x000002020a000986 */ /* 0x0007e2000c10152c */
[----:B------:R-:W-:Y:S05]  /*3a90*/  @!P2 BRA `(.L_x_40) ;  /* 0x000000000004a947 */ /* 0x000fea0003800000 */
[----:B------:R4:W5:Y:S02]  /*3aa0*/  LDG.E.LTC128B.U16 R22, desc[UR44][R6.64+0x10] ;  /* 0x0000102c06167981 */ /* 0x000964000c1e1520 */
.L_x_40:
[----:B------:R-:W-:Y:S05]  /*3ab0*/  BSYNC B1 ;  /* 0x0000000000017941 */ /* 0x000fea0003800000 */
.L_x_39:
        /* <DEDUP_REMOVED lines=10> */
.L_x_42:
[----:B------:R-:W-:Y:S05]  /*3b60*/  BSYNC B1 ;  /* 0x0000000000017941 */ /* 0x000fea0003800000 */
.L_x_41:
[----:B0----5:R-:W-:Y:S01]  /*3b70*/  HADD2.F32 R13, -RZ, R22.H0_H0 ;  /* 0x20000016ff0d7230 */ /* 0x021fe20000004100 */
[----:B------:R-:W-:Y:S01]  /*3b80*/  ISETP.GT.AND P1, PT, R3, 0x8, P1 ;  /* 0x000000080300780c */ /* 0x000fe20000f24270 */
[----:B------:R-:W-:Y:S03]  /*3b90*/  BSSY B1, `(.L_x_43) ;  /* 0x0000007000017945 */ /* 0x000fe60003800000 */
[----:B---3--:R-:W-:-:S04]  /*3ba0*/  FMUL R2, R13, R144 ;  /* 0x000000900d027220 */ /* 0x008fc80000400000 */
[----:B------:R-:W-:-:S05]  /*3bb0*/  FFMA R2, R141, R145, R2 ;  /* 0x000000918d027223 */ /* 0x000fca0000000002 */
[----:B------:R-:W-:-:S05]  /*3bc0*/  F2FP.F16.F32.PACK_AB R2, RZ, R2 ;  /* 0x00000002ff02723e */ /* 0x000fca00000000ff */
[----:B------:R0:W-:Y:S01]  /*3bd0*/  @P3 STG.E.U16 desc[UR44][R8.64+0x12], R2 ;  /* 0x0000120208003986 */ /* 0x0001e2000c10152c */
[----:B------:R-:W-:Y:S05]  /*3be0*/  @!P1 BRA `(.L_x_44) ;  /* 0x0000000000049947 */ /* 0x000fea0003800000 */
[----:B------:R3:W5:Y:S02]  /*3bf0*/  LDG.E.LTC128B.U16 R22, desc[UR44][R4.64+0x10] ;  /* 0x0000102c04167981 */ /* 0x000764000c1e1520 */
.L_x_44:
[----:B------:R-:W-:Y:S05]  /*3c00*/  BSYNC B1 ;  /* 0x0000000000017941 */ /* 0x000fea0003800000 */
.L_x_43:
[----:B-----5:R-:W-:Y:S01]  /*3c10*/  HADD2.F32 R13, -RZ, R22.H0_H0 ;  /* 0x20000016ff0d7230 */ /* 0x020fe20000004100 */
[----:B------:R-:W-:Y:S01]  /*3c20*/  ISETP.GT.AND P0, PT, R3, 0x8, P0 ;  /* 0x000000080300780c */ /* 0x000fe20000704270 */
[----:B------:R-:W-:Y:S03]  /*3c30*/  BSSY B1, `(.L_x_45) ;  /* 0x0000007000017945 */ /* 0x000fe60003800000 */
[----:B------:R-:W-:-:S04]  /*3c40*/  FMUL R13, R13, R144 ;  /* 0x000000900d0d7220 */ /* 0x000fc80000400000 */
[----:B------:R-:W-:-:S05]  /*3c50*/  FFMA R13, R142, R145, R13 ;  /* 0x000000918e0d7223 */ /* 0x000fca000000000d */
[----:B------:R-:W-:-:S05]  /*3c60*/  F2FP.F16.F32.PACK_AB R13, RZ, R13 ;  /* 0x0000000dff0d723e */ /* 0x000fca00000000ff */
[----:B------:R0:W-:Y:S01]  /*3c70*/  @P1 STG.E.U16 desc[UR44][R10.64+0x10], R13 ;  /* 0x0000100d0a001986 */ /* 0x0001e2000c10152c */
[----:B------:R-:W-:Y:S05]  /*3c80*/  @!P0 BRA `(.L_x_46) ;  /* 0x0000000000048947 */ /* 0x000fea0003800000 */
[----:B------:R0:W5:Y:S02]  /*3c90*/  LDG.E.LTC128B.U16 R22, desc[UR44][R4.64+0x12] ;  /* 0x0000122c04167981 */ /* 0x000164000c1e1520 */
.L_x_46:
[----:B------:R-:W-:Y:S05]  /*3ca0*/  BSYNC B1 ;  /* 0x0000000000017941 */ /* 0x000fea0003800000 */
.L_x_45:
[----:B0----5:R-:W-:Y:S01]  /*3cb0*/  HADD2.F32 R13, -RZ, R22.H0_H0 ;  /* 0x20000016ff0d7230 */ /* 0x021fe20000004100 */
        /* <DEDUP_REMOVED lines=9> */
.L_x_48:
[----:B------:R-:W-:Y:S05]  /*3d50*/  BSYNC B1 ;  /* 0x0000000000017941 */ /* 0x000fea0003800000 */
.L_x_47:
        /* <DEDUP_REMOVED lines=10> */
.L_x_50:
[----:B------:R-:W-:Y:S05]  /*3e00*/  BSYNC B1 ;  /* 0x0000000000017941 */ /* 0x000fea0003800000 */
.L_x_49:
[----:B0----5:R-:W-:Y:S01]  /*3e10*/  HADD2.F32 R13, -RZ, R22.H0_H0 ;  /* 0x20000016ff0d7230 */ /* 0x021fe20000004100 */
        /* <DEDUP_REMOVED lines=8> */
.L_x_52:
[----:B------:R-:W-:Y:S05]  /*3ea0*/  BSYNC B1 ;  /* 0x0000000000017941 */ /* 0x000fea0003800000 */
.L_x_51:
        /* <DEDUP_REMOVED lines=9> */
.L_x_54:
[----:B------:R-:W-:Y:S05]  /*3f40*/  BSYNC B1 ;  /* 0x0000000000017941 */ /* 0x000fea0003800000 */
.L_x_53:
        /* <DEDUP_REMOVED lines=10> */
.L_x_56:
[----:B------:R-:W-:Y:S05]  /*3ff0*/  BSYNC B1 ;  /* 0x0000000000017941 */ /* 0x000fea0003800000 */
.L_x_55:
        /* <DEDUP_REMOVED lines=10> */
.L_x_58:
[----:B------:R-:W-:Y:S05]  /*40a0*/  BSYNC B1 ;  /* 0x0000000000017941 */ /* 0x000fea0003800000 */
.L_x_57:
        /* <DEDUP_REMOVED lines=9> */
.L_x_60:
[----:B------:R-:W-:Y:S05]  /*4140*/  BSYNC B1 ;  /* 0x0000000000017941 */ /* 0x000fea0003800000 */
.L_x_59:
        /* <DEDUP_REMOVED lines=9> */
.L_x_62:
[----:B------:R-:W-:Y:S05]  /*41e0*/  BSYNC B1 ;  /* 0x0000000000017941 */ /* 0x000fea0003800000 */
.L_x_61:
        /* <DEDUP_REMOVED lines=10> */
.L_x_64:
[----:B------:R-:W-:Y:S05]  /*4290*/  BSYNC B1 ;  /* 0x0000000000017941 */ /* 0x000fea0003800000 */
.L_x_63:
        /* <DEDUP_REMOVED lines=10> */
.L_x_66:
[----:B------:R-:W-:Y:S05]  /*4340*/  BSYNC B1 ;  /* 0x0000000000017941 */ /* 0x000fea0003800000 */
.L_x_65:
        /* <DEDUP_REMOVED lines=9> */
.L_x_68:
[----:B------:R-:W-:Y:S05]  /*43e0*/  BSYNC B1 ;  /* 0x0000000000017941 */ /* 0x000fea0003800000 */
.L_x_67:
        /* <DEDUP_REMOVED lines=9> */
.L_x_70:
[----:B------:R-:W-:Y:S05]  /*4480*/  BSYNC B1 ;  /* 0x0000000000017941 */ /* 0x000fea0003800000 */
.L_x_69:
        /* <DEDUP_REMOVED lines=10> */
.L_x_72:
[----:B------:R-:W-:Y:S05]  /*4530*/  BSYNC B1 ;  /* 0x0000000000017941 */ /* 0x000fea0003800000 */
.L_x_71:
        /* <DEDUP_REMOVED lines=10> */
.L_x_74:
[----:B------:R-:W-:Y:S05]  /*45e0*/  BSYNC B1 ;  /* 0x0000000000017941 */ /* 0x000fea0003800000 */
.L_x_73:
        /* <DEDUP_REMOVED lines=9> */
.L_x_76:
[----:B------:R-:W-:Y:S05]  /*4680*/  BSYNC B1 ;  /* 0x0000000000017941 */ /* 0x000fea0003800000 */
.L_x_75:
        /* <DEDUP_REMOVED lines=9> */
.L_x_78:
[----:B------:R-:W-:Y:S05]  /*4720*/  BSYNC B1 ;  /* 0x0000000000017941 */ /* 0x000fea0003800000 */
.L_x_77:
        /* <DEDUP_REMOVED lines=10> */
.L_x_80:
[----:B------:R-:W-:Y:S05]  /*47d0*/  BSYNC B1 ;  /* 0x0000000000017941 */ /* 0x000fea0003800000 */
.L_x_79:
        /* <DEDUP_REMOVED lines=10> */
.L_x_82:
[----:B------:R-:W-:Y:S05]  /*4880*/  BSYNC B1 ;  /* 0x0000000000017941 */ /* 0x000fea0003800000 */
.L_x_81:
        /* <DEDUP_REMOVED lines=9> */
.L_x_84:
[----:B------:R-:W-:Y:S05]  /*4920*/  BSYNC B1 ;  /* 0x0000000000017941 */ /* 0x000fea0003800000 */
.L_x_83:
        /* <DEDUP_REMOVED lines=9> */
.L_x_86:
[----:B------:R-:W-:Y:S05]  /*49c0*/  BSYNC B1 ;  /* 0x0000000000017941 */ /* 0x000fea0003800000 */
.L_x_85:
        /* <DEDUP_REMOVED lines=10> */
.L_x_88:
[----:B------:R-:W-:Y:S05]  /*4a70*/  BSYNC B1 ;  /* 0x0000000000017941 */ /* 0x000fea0003800000 */
.L_x_87:
        /* <DEDUP_REMOVED lines=10> */
.L_x_90:
[----:B------:R-:W-:Y:S05]  /*4b20*/  BSYNC B1 ;  /* 0x0000000000017941 */ /* 0x000fea0003800000 */
.L_x_89:
        /* <DEDUP_REMOVED lines=9> */
.L_x_92:
[----:B------:R-:W-:Y:S05]  /*4bc0*/  BSYNC B1 ;  /* 0x0000000000017941 */ /* 0x000fea0003800000 */
.L_x_91:
        /* <DEDUP_REMOVED lines=9> */
.L_x_94:
[----:B------:R-:W-:Y:S05]  /*4c60*/  BSYNC B1 ;  /* 0x0000000000017941 */ /* 0x000fea0003800000 */
.L_x_93:
        /* <DEDUP_REMOVED lines=10> */
.L_x_96:
[----:B------:R-:W-:Y:S05]  /*4d10*/  BSYNC B1 ;  /* 0x0000000000017941 */ /* 0x000fea0003800000 */
.L_x_95:
        /* <DEDUP_REMOVED lines=10> */
.L_x_98:
[----:B------:R-:W-:Y:S05]  /*4dc0*/  BSYNC B1 ;  /* 0x0000000000017941 */ /* 0x000fea0003800000 */
.L_x_97:
        /* <DEDUP_REMOVED lines=9> */
.L_x_100:
[----:B------:R-:W-:Y:S05]  /*4e60*/  BSYNC B1 ;  /* 0x0000000000017941 */ /* 0x000fea0003800000 */
.L_x_99:
        /* <DEDUP_REMOVED lines=9> */
.L_x_102:
[----:B------:R-:W-:Y:S05]  /*4f00*/  BSYNC B1 ;  /* 0x0000000000017941 */ /* 0x000fea0003800000 */
.L_x_101:
        /* <DEDUP_REMOVED lines=10> */
.L_x_104:
[----:B------:R-:W-:Y:S05]  /*4fb0*/  BSYNC B1 ;  /* 0x0000000000017941 */ /* 0x000fea0003800000 */
.L_x_103:
        /* <DEDUP_REMOVED lines=10> */
.L_x_106:
[----:B------:R-:W-:Y:S05]  /*5060*/  BSYNC B1 ;  /* 0x0000000000017941 */ /* 0x000fea0003800000 */
.L_x_105:
        /* <DEDUP_REMOVED lines=9> */
.L_x_108:
[----:B------:R-:W-:Y:S05]  /*5100*/  BSYNC B1 ;  /* 0x0000000000017941 */ /* 0x000fea0003800000 */
.L_x_107:
        /* <DEDUP_REMOVED lines=9> */
.L_x_110:
[----:B------:R-:W-:Y:S05]  /*51a0*/  BSYNC B1 ;  /* 0x0000000000017941 */ /* 0x000fea0003800000 */
.L_x_109:
        /* <DEDUP_REMOVED lines=10> */
.L_x_112:
[----:B------:R-:W-:Y:S05]  /*5250*/  BSYNC B1 ;  /* 0x0000000000017941 */ /* 0x000fea0003800000 */
.L_x_111:
        /* <DEDUP_REMOVED lines=10> */
.L_x_114:
[----:B------:R-:W-:Y:S05]  /*5300*/  BSYNC B1 ;  /* 0x0000000000017941 */ /* 0x000fea0003800000 */
.L_x_113:
        /* <DEDUP_REMOVED lines=9> */
.L_x_116:
[----:B------:R-:W-:Y:S05]  /*53a0*/  BSYNC B1 ;  /* 0x0000000000017941 */ /* 0x000fea0003800000 */
.L_x_115:
        /* <DEDUP_REMOVED lines=9> */
.L_x_118:
[----:B------:R-:W-:Y:S05]  /*5440*/  BSYNC B1 ;  /* 0x0000000000017941 */ /* 0x000fea0003800000 */
.L_x_117:
        /* <DEDUP_REMOVED lines=10> */
.L_x_120:
[----:B------:R-:W-:Y:S05]  /*54f0*/  BSYNC B1 ;  /* 0x0000000000017941 */ /* 0x000fea0003800000 */
.L_x_119:
        /* <DEDUP_REMOVED lines=10> */
.L_x_122:
[----:B------:R-:W-:Y:S05]  /*55a0*/  BSYNC B1 ;  /* 0x0000000000017941 */ /* 0x000fea0003800000 */
.L_x_121:
        /* <DEDUP_REMOVED lines=9> */
.L_x_124:
[----:B------:R-:W-:Y:S05]  /*5640*/  BSYNC B1 ;  /* 0x0000000000017941 */ /* 0x000fea0003800000 */
.L_x_123:
        /* <DEDUP_REMOVED lines=9> */
.L_x_126:
[----:B------:R-:W-:Y:S05]  /*56e0*/  BSYNC B1 ;  /* 0x0000000000017941 */ /* 0x000fea0003800000 */
.L_x_125:
        /* <DEDUP_REMOVED lines=10> */
.L_x_128:
[----:B------:R-:W-:Y:S05]  /*5790*/  BSYNC B1 ;  /* 0x0000000000017941 */ /* 0x000fea0003800000 */
.L_x_127:
        /* <DEDUP_REMOVED lines=10> */
.L_x_130:
[----:B------:R-:W-:Y:S05]  /*5840*/  BSYNC B1 ;  /* 0x0000000000017941 */ /* 0x000fea0003800000 */
.L_x_129:
        /* <DEDUP_REMOVED lines=9> */
.L_x_132:
[----:B------:R-:W-:Y:S05]  /*58e0*/  BSYNC B1 ;  /* 0x0000000000017941 */ /* 0x000fea0003800000 */
.L_x_131:
        /* <DEDUP_REMOVED lines=9> */
.L_x_134:
[----:B------:R-:W-:Y:S05]  /*5980*/  BSYNC B1 ;  /* 0x0000000000017941 */ /* 0x000fea0003800000 */
.L_x_133:
        /* <DEDUP_REMOVED lines=10> */
.L_x_136:
[----:B------:R-:W-:Y:S05]  /*5a30*/  BSYNC B1 ;  /* 0x0000000000017941 */ /* 0x000fea0003800000 */
.L_x_135:
        /* <DEDUP_REMOVED lines=10> */
.L_x_138:
[----:B------:R-:W-:Y:S05]  /*5ae0*/  BSYNC B1 ;  /* 0x0000000000017941 */ /* 0x000fea0003800000 */
.L_x_137:
        /* <DEDUP_REMOVED lines=9> */
.L_x_140:
[----:B------:R-:W-:Y:S05]  /*5b80*/  BSYNC B1 ;  /* 0x0000000000017941 */ /* 0x000fea0003800000 */
.L_x_139:
        /* <DEDUP_REMOVED lines=9> */
.L_x_142:
[----:B------:R-:W-:Y:S05]  /*5c20*/  BSYNC B1 ;  /* 0x0000000000017941 */ /* 0x000fea0003800000 */
.L_x_141:
        /* <DEDUP_REMOVED lines=10> */
.L_x_144:
[----:B------:R-:W-:Y:S05]  /*5cd0*/  BSYNC B1 ;  /* 0x0000000000017941 */ /* 0x000fea0003800000 */
.L_x_143:
        /* <DEDUP_REMOVED lines=10> */
.L_x_146:
[----:B------:R-:W-:Y:S05]  /*5d80*/  BSYNC B1 ;  /* 0x0000000000017941 */ /* 0x000fea0003800000 */
.L_x_145:
        /* <DEDUP_REMOVED lines=9> */
.L_x_148:
[----:B------:R-:W-:Y:S05]  /*5e20*/  BSYNC B1 ;  /* 0x0000000000017941 */ /* 0x000fea0003800000 */
.L_x_147:
        /* <DEDUP_REMOVED lines=9> */
.L_x_150:
[----:B------:R-:W-:Y:S05]  /*5ec0*/  BSYNC B1 ;  /* 0x0000000000017941 */ /* 0x000fea0003800000 */
.L_x_149:
        /* <DEDUP_REMOVED lines=10> */
.L_x_152:
[----:B------:R-:W-:Y:S05]  /*5f70*/  BSYNC B1 ;  /* 0x0000000000017941 */ /* 0x000fea0003800000 */
.L_x_151:
        /* <DEDUP_REMOVED lines=10> */
.L_x_154:
[----:B------:R-:W-:Y:S05]  /*6020*/  BSYNC B1 ;  /* 0x0000000000017941 */ /* 0x000fea0003800000 */
.L_x_153:
        /* <DEDUP_REMOVED lines=9> */
.L_x_156:
[----:B------:R-:W-:Y:S05]  /*60c0*/  BSYNC B1 ;  /* 0x0000000000017941 */ /* 0x000fea0003800000 */
.L_x_155:
        /* <DEDUP_REMOVED lines=9> */
.L_x_158:
[----:B------:R-:W-:Y:S05]  /*6160*/  BSYNC B1 ;  /* 0x0000000000017941 */ /* 0x000fea0003800000 */
.L_x_157:
        /* <DEDUP_REMOVED lines=10> */
.L_x_160:
[----:B------:R-:W-:Y:S05]  /*6210*/  BSYNC B1 ;  /* 0x0000000000017941 */ /* 0x000fea0003800000 */
.L_x_159:
        /* <DEDUP_REMOVED lines=10> */
.L_x_162:
[----:B------:R-:W-:Y:S05]  /*62c0*/  BSYNC B1 ;  /* 0x0000000000017941 */ /* 0x000fea0003800000 */
.L_x_161:
        /* <DEDUP_REMOVED lines=9> */
.L_x_164:
[----:B------:R-:W-:Y:S05]  /*6360*/  BSYNC B1 ;  /* 0x0000000000017941 */ /* 0x000fea0003800000 */
.L_x_163:
        /* <DEDUP_REMOVED lines=9> */
.L_x_166:
[----:B------:R-:W-:Y:S05]  /*6400*/  BSYNC B1 ;  /* 0x0000000000017941 */ /* 0x000fea0003800000 */
.L_x_165:
        /* <DEDUP_REMOVED lines=10> */
.L_x_168:
[----:B------:R-:W-:Y:S05]  /*64b0*/  BSYNC B1 ;  /* 0x0000000000017941 */ /* 0x000fea0003800000 */
.L_x_167:
        /* <DEDUP_REMOVED lines=10> */
.L_x_170:
[----:B------:R-:W-:Y:S05]  /*6560*/  BSYNC B1 ;  /* 0x0000000000017941 */ /* 0x000fea0003800000 */
.L_x_169:
        /* <DEDUP_REMOVED lines=9> */
.L_x_172:
[----:B------:R-:W-:Y:S05]  /*6600*/  BSYNC B1 ;  /* 0x0000000000017941 */ /* 0x000fea0003800000 */
.L_x_171:
        /* <DEDUP_REMOVED lines=9> */
.L_x_174:
[----:B------:R-:W-:Y:S05]  /*66a0*/  BSYNC B1 ;  /* 0x0000000000017941 */ /* 0x000fea0003800000 */
.L_x_173:
        /* <DEDUP_REMOVED lines=10> */
.L_x_176:
[----:B------:R-:W-:Y:S05]  /*6750*/  BSYNC B1 ;  /* 0x0000000000017941 */ /* 0x000fea0003800000 */
.L_x_175:
        /* <DEDUP_REMOVED lines=10> */
.L_x_178:
[----:B------:R-:W-:Y:S05]  /*6800*/  BSYNC B1 ;  /* 0x0000000000017941 */ /* 0x000fea0003800000 */
.L_x_177:
        /* <DEDUP_REMOVED lines=9> */
.L_x_180:
[----:B------:R-:W-:Y:S05]  /*68a0*/  BSYNC B1 ;  /* 0x0000000000017941 */ /* 0x000fea0003800000 */
.L_x_179:
        /* <DEDUP_REMOVED lines=9> */
.L_x_182:
[----:B------:R-:W-:Y:S05]  /*6940*/  BSYNC B1 ;  /* 0x0000000000017941 */ /* 0x000fea0003800000 */
.L_x_181:
        /* <DEDUP_REMOVED lines=10> */
.L_x_184:
[----:B------:R-:W-:Y:S05]  /*69f0*/  BSYNC B1 ;  /* 0x0000000000017941 */ /* 0x000fea0003800000 */
.L_x_183:
        /* <DEDUP_REMOVED lines=10> */
.L_x_186:
[----:B------:R-:W-:Y:S05]  /*6aa0*/  BSYNC B1 ;  /* 0x0000000000017941 */ /* 0x000fea0003800000 */
.L_x_185:
        /* <DEDUP_REMOVED lines=9> */
.L_x_188:
[----:B------:R-:W-:Y:S05]  /*6b40*/  BSYNC B1 ;  /* 0x0000000000017941 */ /* 0x000fea0003800000 */
.L_x_187:
        /* <DEDUP_REMOVED lines=9> */
.L_x_190:
[----:B------:R-:W-:Y:S05]  /*6be0*/  BSYNC B1 ;  /* 0x0000000000017941 */ /* 0x000fea0003800000 */
.L_x_189:
        /* <DEDUP_REMOVED lines=10> */
.L_x_192:
[----:B------:R-:W-:Y:S05]  /*6c90*/  BSYNC B1 ;  /* 0x0000000000017941 */ /* 0x000fea0003800000 */
.L_x_191:
        /* <DEDUP_REMOVED lines=10> */
.L_x_194:
[----:B------:R-:W-:Y:S05]  /*6d40*/  BSYNC B1 ;  /* 0x0000000000017941 */ /* 0x000fea0003800000 */
.L_x_193:
        /* <DEDUP_REMOVED lines=9> */
.L_x_196:
[----:B------:R-:W-:Y:S05]  /*6de0*/  BSYNC B1 ;  /* 0x0000000000017941 */ /* 0x000fea0003800000 */
.L_x_195:
        /* <DEDUP_REMOVED lines=9> */
.L_x_198:
[----:B------:R-:W-:Y:S05]  /*6e80*/  BSYNC B1 ;  /* 0x0000000000017941 */ /* 0x000fea0003800000 */
.L_x_197:
        /* <DEDUP_REMOVED lines=10> */
.L_x_200:
[----:B------:R-:W-:Y:S05]  /*6f30*/  BSYNC B1 ;  /* 0x0000000000017941 */ /* 0x000fea0003800000 */
.L_x_199:
        /* <DEDUP_REMOVED lines=10> */
.L_x_202:
[----:B------:R-:W-:Y:S05]  /*6fe0*/  BSYNC B1 ;  /* 0x0000000000017941 */ /* 0x000fea0003800000 */
.L_x_201:
        /* <DEDUP_REMOVED lines=9> */
.L_x_204:
[----:B------:R-:W-:Y:S05]  /*7080*/  BSYNC B1 ;  /* 0x0000000000017941 */ /* 0x000fea0003800000 */
.L_x_203:
        /* <DEDUP_REMOVED lines=9> */
.L_x_206:
[----:B------:R-:W-:Y:S05]  /*7120*/  BSYNC B1 ;  /* 0x0000000000017941 */ /* 0x000fea0003800000 */
.L_x_205:
        /* <DEDUP_REMOVED lines=10> */
.L_x_208:
[----:B------:R-:W-:Y:S05]  /*71d0*/  BSYNC B1 ;  /* 0x0000000000017941 */ /* 0x000fea0003800000 */
.L_x_207:
        /* <DEDUP_REMOVED lines=10> */
.L_x_210:
[----:B------:R-:W-:Y:S05]  /*7280*/  BSYNC B1 ;  /* 0x0000000000017941 */ /* 0x000fea0003800000 */
.L_x_209:
        /* <DEDUP_REMOVED lines=9> */
.L_x_212:
[----:B------:R-:W-:Y:S05]  /*7320*/  BSYNC B1 ;  /* 0x0000000000017941 */ /* 0x000fea0003800000 */
.L_x_211:
        /* <DEDUP_REMOVED lines=9> */
.L_x_214:
[----:B------:R-:W-:Y:S05]  /*73c0*/  BSYNC B1 ;  /* 0x0000000000017941 */ /* 0x000fea0003800000 */
.L_x_213:
        /* <DEDUP_REMOVED lines=10> */
.L_x_216:
[----:B------:R-:W-:Y:S05]  /*7470*/  BSYNC B1 ;  /* 0x0000000000017941 */ /* 0x000fea0003800000 */
.L_x_215:
        /* <DEDUP_REMOVED lines=10> */
.L_x_218:
[----:B------:R-:W-:Y:S05]  /*7520*/  BSYNC B1 ;  /* 0x0000000000017941 */ /* 0x000fea0003800000 */
.L_x_217:
        /* <DEDUP_REMOVED lines=9> */
.L_x_220:
[----:B------:R-:W-:Y:S05]  /*75c0*/  BSYNC B1 ;  /* 0x0000000000017941 */ /* 0x000fea0003800000 */
.L_x_219:
        /* <DEDUP_REMOVED lines=9> */
.L_x_222:
[----:B------:R-:W-:Y:S05]  /*7660*/  BSYNC B1 ;  /* 0x0000000000017941 */ /* 0x000fea0003800000 */
.L_x_221:
        /* <DEDUP_REMOVED lines=10> */
.L_x_224:
[----:B------:R-:W-:Y:S05]  /*7710*/  BSYNC B1 ;  /* 0x0000000000017941 */ /* 0x000fea0003800000 */
.L_x_223:
        /* <DEDUP_REMOVED lines=10> */
.L_x_226:
[----:B------:R-:W-:Y:S05]  /*77c0*/  BSYNC B1 ;  /* 0x0000000000017941 */ /* 0x000fea0003800000 */
.L_x_225:
        /* <DEDUP_REMOVED lines=9> */
.L_x_228:
[----:B------:R-:W-:Y:S05]  /*7860*/  BSYNC B1 ;  /* 0x0000000000017941 */ /* 0x000fea0003800000 */
.L_x_227:
        /* <DEDUP_REMOVED lines=9> */
.L_x_230:
[----:B------:R-:W-:Y:S05]  /*7900*/  BSYNC B1 ;  /* 0x0000000000017941 */ /* 0x000fea0003800000 */
.L_x_229:
        /* <DEDUP_REMOVED lines=10> */
.L_x_232:
[----:B------:R-:W-:Y:S05]  /*79b0*/  BSYNC B1 ;  /* 0x0000000000017941 */ /* 0x000fea0003800000 */
.L_x_231:
        /* <DEDUP_REMOVED lines=10> */
.L_x_234:
[----:B------:R-:W-:Y:S05]  /*7a60*/  BSYNC B1 ;  /* 0x0000000000017941 */ /* 0x000fea0003800000 */
.L_x_233:
        /* <DEDUP_REMOVED lines=9> */
.L_x_236:
[----:B------:R-:W-:Y:S05]  /*7b00*/  BSYNC B1 ;  /* 0x0000000000017941 */ /* 0x000fea0003800000 */
.L_x_235:
        /* <DEDUP_REMOVED lines=9> */
.L_x_238:
[----:B------:R-:W-:Y:S05]  /*7ba0*/  BSYNC B1 ;  /* 0x0000000000017941 */ /* 0x000fea0003800000 */
.L_x_237:
        /* <DEDUP_REMOVED lines=10> */
.L_x_240:
[----:B------:R-:W-:Y:S05]  /*7c50*/  BSYNC B1 ;  /* 0x0000000000017941 */ /* 0x000fea0003800000 */
.L_x_239:
        /* <DEDUP_REMOVED lines=10> */
.L_x_242:
[----:B------:R-:W-:Y:S05]  /*7d00*/  BSYNC B1 ;  /* 0x0000000000017941 */ /* 0x000fea0003800000 */
.L_x_241:
        /* <DEDUP_REMOVED lines=9> */
.L_x_244:
[----:B------:R-:W-:Y:S05]  /*7da0*/  BSYNC B1 ;  /* 0x0000000000017941 */ /* 0x000fea0003800000 */
.L_x_243:
        /* <DEDUP_REMOVED lines=9> */
.L_x_246:
[----:B------:R-:W-:Y:S05]  /*7e40*/  BSYNC B1 ;  /* 0x0000000000017941 */ /* 0x000fea0003800000 */
.L_x_245:
        /* <DEDUP_REMOVED lines=10> */
.L_x_248:
[----:B------:R-:W-:Y:S05]  /*7ef0*/  BSYNC B1 ;  /* 0x0000000000017941 */ /* 0x000fea0003800000 */
.L_x_247:
        /* <DEDUP_REMOVED lines=10> */
.L_x_250:
[----:B------:R-:W-:Y:S05]  /*7fa0*/  BSYNC B1 ;  /* 0x0000000000017941 */ /* 0x000fea0003800000 */
.L_x_249:
        /* <DEDUP_REMOVED lines=9> */
.L_x_252:
[----:B------:R-:W-:Y:S05]  /*8040*/  BSYNC B1 ;  /* 0x0000000000017941 */ /* 0x000fea0003800000 */
.L_x_251:
        /* <DEDUP_REMOVED lines=9> */
.L_x_254:
[----:B------:R-:W-:Y:S05]  /*80e0*/  BSYNC B1 ;  /* 0x0000000000017941 */ /* 0x000fea0003800000 */
.L_x_253:
        /* <DEDUP_REMOVED lines=10> */
.L_x_256:
[----:B------:R-:W-:Y:S05]  /*8190*/  BSYNC B1 ;  /* 0x0000000000017941 */ /* 0x000fea0003800000 */
.L_x_255:
        /* <DEDUP_REMOVED lines=10> */
.L_x_258:
[----:B------:R-:W-:Y:S05]  /*8240*/  BSYNC B1 ;  /* 0x0000000000017941 */ /* 0x000fea0003800000 */
.L_x_257:
        /* <DEDUP_REMOVED lines=9> */
.L_x_260:
[----:B------:R-:W-:Y:S05]  /*82e0*/  BSYNC B1 ;  /* 0x0000000000017941 */ /* 0x000fea0003800000 */
.L_x_259:
        /* <DEDUP_REMOVED lines=9> */
.L_x_262:
[----:B------:R-:W-:Y:S05]  /*8380*/  BSYNC B1 ;  /* 0x0000000000017941 */ /* 0x000fea0003800000 */
.L_x_261:
        /* <DEDUP_REMOVED lines=10> */
.L_x_264:
[----:B------:R-:W-:Y:S05]  /*8430*/  BSYNC B1 ;  /* 0x0000000000017941 */ /* 0x000fea0003800000 */
.L_x_263:
        /* <DEDUP_REMOVED lines=10> */
.L_x_266:
[----:B------:R-:W-:Y:S05]  /*84e0*/  BSYNC B1 ;  /* 0x0000000000017941 */ /* 0x000fea0003800000 */
.L_x_265:
[----:B01--45:R-:W-:Y:S01]  /*84f0*/  HADD2.F32 R7, -RZ, R22.H0_H0 ;  /* 0x20000016ff077230 */ /* 0x033fe20000004100 */
        /* <DEDUP_REMOVED lines=8> */
.L_x_268:
[----:B------:R-:W-:Y:S05]  /*8580*/  BSYNC B1 ;  /* 0x0000000000017941 */ /* 0x000fea0003800000 */
.L_x_267:
[----:B-----5:R-:W-:Y:S01]  /*8590*/  HADD2.F32 R7, -RZ, R22.H0_H0 ;  /* 0x20000016ff077230 */ /* 0x020fe20000004100 */
[----:B------:R-:W-:Y:S01]  /*85a0*/  ISETP.GT.AND P0, PT, R3, 0x8, P0 ;  /* 0x000000080300780c */ /* 0x000fe20000704270 */
[----:B------:R-:W-:Y:S01]  /*85b0*/  @P1 IMAD.MOV.U32 R6, RZ, RZ, R10 ;  /* 0x000000ffff061224 */ /* 0x000fe200078e000a */
[----:B------:R-:W-:Y:S02]  /*85c0*/  BSSY B1, `(.L_x_269) ;  /* 0x0000009000017945 */ /* 0x000fe40003800000 */
[----:B------:R-:W-:-:S04]  /*85d0*/  FMUL R7, R7, R144 ;  /* 0x0000009007077220 */ /* 0x000fc80000400000 */
[----:B------:R-:W-:-:S05]  /*85e0*/  FFMA R7, R30, R145, R7 ;  /* 0x000000911e077223 */ /* 0x000fca0000000007 */
[----:B------:R-:W-:-:S04]  /*85f0*/  F2FP.F16.F32.PACK_AB R7, RZ, R7 ;  /* 0x00000007ff07723e */ /* 0x000fc800000000ff */
[----:B0-----:R-:W-:Y:S01]  /*8600*/  PRMT R0, R7, 0x7610, R0 ;  /* 0x0000761007007816 */ /* 0x001fe20000000000 */
[----:B------:R-:W-:-:S05]  /*8610*/  @P1 IMAD.MOV.U32 R7, RZ, RZ, R11 ;  /* 0x000000ffff071224 */ /* 0x000fca00078e000b */
[----:B------:R0:W-:Y:S01]  /*8620*/  @P1 STG.E.U16 desc[UR44][R6.64+0x1d0], R0 ;  /* 0x0001d00006001986 */ /* 0x0001e2000c10152c */
[----:B------:R-:W-:Y:S05]  /*8630*/  @!P0 BRA `(.L_x_270) ;  /* 0x0000000000048947 */ /* 0x000fea0003800000 */
[----:B------:R4:W5:Y:S02]  /*8640*/  LDG.E.LTC128B.U16 R22, desc[UR44][R4.64+0x1d2] ;  /* 0x0001d22c04167981 */ /* 0x000964000c1e1520 */
.L_x_270:
[----:B------:R-:W-:Y:S05]  /*8650*/  BSYNC B1 ;  /* 0x0000000000017941 */ /* 0x000fea0003800000 */
.L_x_269:
[----:B------:R-:W-:Y:S05]  /*8660*/  @!P0 BRA `(.L_x_271) ;  /* 0x0000002800808947 */ /* 0x000fea0003800000 */
[----:B-----5:R-:W-:-:S05]  /*8670*/  HADD2.F32 R3, -RZ, R22.H0_H0 ;  /* 0x20000016ff037230 */ /* 0x020fca0000004100 */
[----:B0-----:R-:W-:-:S04]  /*8680*/  FMUL R0, R3, R144 ;  /* 0x0000009003007220 */ /* 0x001fc80000400000 */
[----:B------:R-:W-:-:S05]  /*8690*/  FFMA R0, R31, R145, R0 ;  /* 0x000000911f007223 */ /* 0x000fca0000000000 */
[----:B------:R-:W-:-:S05]  /*86a0*/  F2FP.F16.F32.PACK_AB R0, RZ, R0 ;  /* 0x00000000ff00723e */ /* 0x000fca00000000ff */
[----:B------:R0:W-:Y:S01]  /*86b0*/  STG.E.U16 desc[UR44][R10.64+0x1d2], R0 ;  /* 0x0001d2000a007986 */ /* 0x0001e2000c10152c */
[----:B------:R-:W-:Y:S05]  /*86c0*/  BRA `(.L_x_271) ;  /* 0x0000002800687947 */ /* 0x000fea0003800000 */
.L_x_34:
[----:B------:R-:W-:Y:S01]  /*86d0*/  ULDC.64 UR4, c[0x0][0x5c0] ;  /* 0x0001700000047ab9 */ /* 0x000fe20000000a00 */
[----:B------:R-:W-:Y:S01]  /*86e0*/  ISETP.GT.AND P3, PT, R0, 0x1, PT ;  /* 0x000000010000780c */ /* 0x000fe20003f64270 */
[-C--:B------:R-:W-:Y:S01]  /*86f0*/  FMUL R136, R136, R145.reuse ;  /* 0x0000009188887220 */ /* 0x080fe20000400000 */
[----:B------:R-:W-:Y:S01]  /*8700*/  LEA R8, P0, R6, UR4, 0x1 ;  /* 0x0000000406087c11 */ /* 0x000fe2000f8008ff */
[-C--:B------:R-:W-:Y:S01]  /*8710*/  FMUL R137, R137, R145.reuse ;  /* 0x0000009189897220 */ /* 0x080fe20000400000 */
[----:B------:R-:W-:Y:S01]  /*8720*/  SHF.L.U64.HI R5, R4, 0x4, R5 ;  /* 0x0000000404057819 */ /* 0x000fe20000010205 */
[-C--:B------:R-:W-:Y:S01]  /*8730*/  FMUL R138, R138, R145.reuse ;  /* 0x000000918a8a7220 */ /* 0x080fe20000400000 */
[----:B------:R-:W-:Y:S01]  /*8740*/  LEA.HI.X R9, R6, UR5, R9, 0x1, P0 ;  /* 0x0000000506097c11 */ /* 0x000fe200080f0c09 */
[-C--:B------:R-:W-:Y:S01]  /*8750*/  FMUL R139, R139, R145.reuse ;  /* 0x000000918b8b7220 */ /* 0x080fe20000400000 */
[----:B------:R-:W-:Y:S01]  /*8760*/  ISETP.GT.AND P0, PT, R3, RZ, P3 ;  /* 0x000000ff0300720c */ /* 0x000fe20001f04270 */
[-C--:B------:R-:W-:Y:S01]  /*8770*/  FMUL R140, R140, R145.reuse ;  /* 0x000000918c8c7220 */ /* 0x080fe20000400000 */
[----:B------:R-:W-:Y:S01]  /*8780*/  F2FP.F16.F32.PACK_AB R136, RZ, R136 ;  /* 0x00000088ff88723e */ /* 0x000fe200000000ff */
[----:B------:R-:W-:Y:S01]  /*8790*/  FMUL R141, R141, R145 ;  /* 0x000000918d8d7220 */ /* 0x000fe20000400000 */
[----:B------:R-:W-:Y:S01]  /*87a0*/  F2FP.F16.F32.PACK_AB R137, RZ, R137 ;  /* 0x00000089ff89723e */ /* 0x000fe200000000ff */
[-C--:B------:R-:W-:Y:S01]  /*87b0*/  FMUL R142, R142, R145.reuse ;  /* 0x000000918e8e7220 */ /* 0x080fe20000400000 */
[----:B------:R-:W-:Y:S01]  /*87c0*/  LEA R4, P4, R4, R8, 0x4 ;  /* 0x0000000804047211 */ /* 0x000fe200078820ff */
[----:B------:R-:W-:Y:S01]  /*87d0*/  @P2 STG.E.U16 desc[UR44][R8.64], R136 ;  /* 0x0000008808002986 */ /* 0x000fe2000c10152c */
[----:B------:R-:W-:Y:S01]  /*87e0*/  ISETP.GT.AND P2, PT, R0, 0x8, PT ;  /* 0x000000080000780c */ /* 0x000fe20003f44270 */
[-C--:B------:R-:W-:Y:S01]  /*87f0*/  FMUL R143, R143, R145.reuse ;  /* 0x000000918f8f7220 */ /* 0x080fe20000400000 */
[----:B------:R-:W-:Y:S01]  /*8800*/  ISETP.GT.AND P1, PT, R3, 0x8, P1 ;  /* 0x000000080300780c */ /* 0x000fe20000f24270 */
[--C-:B------:R-:W-:Y:S01]  /*8810*/  IMAD.X R5, R5, 0x1, R9.reuse, P4 ;  /* 0x0000000105057824 */ /* 0x100fe200020e0609 */
[C---:B------:R-:W-:Y:S01]  /*8820*/  ISETP.GT.AND P5, PT, R3.reuse, RZ, P2 ;  /* 0x000000ff0300720c */ /* 0x040fe200017a4270 */
[--C-:B------:R-:W-:Y:S01]  /*8830*/  @P0 IMAD.MOV.U32 R6, RZ, RZ, R8.reuse ;  /* 0x000000ffff060224 */ /* 0x100fe200078e0008 */
[----:B------:R-:W-:Y:S01]  /*8840*/  ISETP.GT.AND P3, PT, R3, 0x8, P3 ;  /* 0x000000080300780c */ /* 0x000fe20001f64270 */
[--C-:B------:R-:W-:Y:S01]  /*8850*/  @P0 IMAD.MOV.U32 R7, RZ, RZ, R9.reuse ;  /* 0x000000ffff070224 */ /* 0x100fe200078e0009 */
[----:B------:R-:W-:Y:S01]  /*8860*/  F2FP.F16.F32.PACK_AB R138, RZ, R138 ;  /* 0x0000008aff8a723e */ /* 0x000fe200000000ff */
[----:B------:R-:W-:Y:S01]  /*8870*/  FMUL R128, R128, R145 ;  /* 0x0000009180807220 */ /* 0x000fe20000400000 */
[----:B------:R-:W-:Y:S01]  /*8880*/  F2FP.F16.F32.PACK_AB R139, RZ, R139 ;  /* 0x0000008bff8b723e */ /* 0x000fe200000000ff */
[-C--:B------:R-:W-:Y:S01]  /*8890*/  FMUL R129, R129, R145.reuse ;  /* 0x0000009181817220 */ /* 0x080fe20000400000 */
[----:B------:R0:W-:Y:S01]  /*88a0*/  @P0 STG.E.U16 desc[UR44][R6.64+0x2], R137 ;  /* 0x0000028906000986 */ /* 0x0001e2000c10152c */
[----:B------:R-:W-:Y:S01]  /*88b0*/  ISETP.GT.AND P0, PT, R0, 0x9, PT ;  /* 0x000000090000780c */ /* 0x000fe20003f04270 */
[-C--:B------:R-:W-:Y:S01]  /*88c0*/  FMUL R130, R130, R145.reuse ;  /* 0x0000009182827220 */ /* 0x080fe20000400000 */
[----:B------:R-:W-:Y:S01]  /*88d0*/  F2FP.F16.F32.PACK_AB R140, RZ, R140 ;  /* 0x0000008cff8c723e */ /* 0x000fe200000000ff */
[----:B------:R-:W-:Y:S01]  /*88e0*/  @P1 STG.E.U16 desc[UR44][R4.64], R138 ;  /* 0x0000008a04001986 */ /* 0x000fe2000c10152c */
[----:B------:R-:W-:Y:S01]  /*88f0*/  ISETP.GT.AND P4, PT, R3, RZ, P0 ;  /* 0x000000ff0300720c */ /* 0x000fe20000784270 */
[----:B------:R-:W-:Y:S01]  /*8900*/  FMUL R131, R131, R145 ;  /* 0x0000009183837220 */ /* 0x000fe20000400000 */
[----:B------:R-:W-:Y:S01]  /*8910*/  ISETP.GT.AND P1, PT, R0, 0x10, PT ;  /* 0x000000100000780c */ /* 0x000fe20003f24270 */
[----:B------:R-:W-:Y:S01]  /*8920*/  @P3 STG.E.U16 desc[UR44][R4.64+0x2], R139 ;  /* 0x0000028b04003986 */ /* 0x000fe2000c10152c */
[----:B------:R-:W-:Y:S01]  /*8930*/  F2FP.F16.F32.PACK_AB R141, RZ, R141 ;  /* 0x0000008dff8d723e */ /* 0x000fe200000000ff */
[-C--:B------:R-:W-:Y:S01]  /*8940*/  FMUL R132, R132, R145.reuse ;  /* 0x0000009184847220 */ /* 0x080fe20000400000 */
[C---:B------:R-:W-:Y:S01]  /*8950*/  ISETP.GT.AND P2, PT, R3.reuse, 0x8, P2 ;  /* 0x000000080300780c */ /* 0x040fe20001744270 */
[--C-:B0-----:R-:W-:Y:S01]  /*8960*/  @P5 IMAD.MOV.U32 R6, RZ, RZ, R8.reuse ;  /* 0x000000ffff065224 */ /* 0x101fe200078e0008 */
[----:B------:R-:W-:Y:S01]  /*8970*/  ISETP.GT.AND P3, PT, R3, 0x8, P0 ;  /* 0x000000080300780c */ /* 0x000fe20000764270 */
[--C-:B------:R-:W-:Y:S01]  /*8980*/  @P5 IMAD.MOV.U32 R7, RZ, RZ, R9.reuse ;  /* 0x000000ffff075224 */ /* 0x100fe200078e0009 */
[----:B------:R-:W-:Y:S01]  /*8990*/  ISETP.GT.AND P0, PT, R0, 0x11, PT ;  /* 0x000000110000780c */ /* 0x000fe20003f04270 */
[-C--:B------:R-:W-:Y:S01]  /*89a0*/  FMUL R133, R133, R145.reuse ;  /* 0x0000009185857220 */ /* 0x080fe20000400000 */
[----:B------:R-:W-:Y:S01]  /*89b0*/  F2FP.F16.F32.PACK_AB R142, RZ, R142 ;  /* 0x0000008eff8e723e */ /* 0x000fe200000000ff */
[-C--:B------:R-:W-:Y:S01]  /*89c0*/  FMUL R134, R134, R145.reuse ;  /* 0x0000009186867220 */ /* 0x080fe20000400000 */
[----:B------:R0:W-:Y:S01]  /*89d0*/  @P5 STG.E.U16 desc[UR44][R6.64+0x10], R140 ;  /* 0x0000108c06005986 */ /* 0x0001e2000c10152c */
[----:B------:R-:W-:Y:S01]  /*89e0*/  ISETP.GT.AND P5, PT, R3, RZ, P1 ;  /* 0x000000ff0300720c */ /* 0x000fe20000fa4270 */
[----:B------:R-:W-:Y:S01]  /*89f0*/  FMUL R135, R135, R145 ;  /* 0x0000009187877220 */ /* 0x000fe20000400000 */
[----:B------:R-:W-:Y:S01]  /*8a00*/  F2FP.F16.F32.PACK_AB R143, RZ, R143 ;  /* 0x0000008fff8f723e */ /* 0x000fe200000000ff */
[-C--:B------:R-:W-:Y:S01]  /*8a10*/  FMUL R120, R120, R145.reuse ;  /* 0x0000009178787220 */ /* 0x080fe20000400000 */
[----:B------:R-:W-:Y:S01]  /*8a20*/  F2FP.F16.F32.PACK_AB R128, RZ, R128 ;  /* 0x00000080ff80723e */ /* 0x000fe200000000ff */
[----:B------:R-:W-:Y:S01]  /*8a30*/  FMUL R121, R121, R145 ;  /* 0x0000009179797220 */ /* 0x000fe20000400000 */
[----:B------:R-:W-:Y:S01]  /*8a40*/  F2FP.F16.F32.PACK_AB R129, RZ, R129 ;  /* 0x00000081ff81723e */ /* 0x000fe200000000ff */
[-C--:B------:R-:W-:Y:S01]  /*8a50*/  FMUL R122, R122, R145.reuse ;  /* 0x000000917a7a7220 */ /* 0x080fe20000400000 */
[----:B------:R-:W-:Y:S01]  /*8a60*/  ISETP.GT.AND P1, PT, R3, 0x8, P1 ;  /* 0x000000080300780c */ /* 0x000fe20000f24270 */
[----:B------:R-:W-:Y:S01]  /*8a70*/  FMUL R123, R123, R145 ;  /* 0x000000917b7b7220 */ /* 0x000fe20000400000 */
[----:B------:R-:W-:Y:S01]  /*8a80*/  F2FP.F16.F32.PACK_AB R130, RZ, R130 ;  /* 0x00000082ff82723e */ /* 0x000fe200000000ff */
[--C-:B0-----:R-:W-:Y:S01]  /*8a90*/  @P4 IMAD.MOV.U32 R6, RZ, RZ, R8.reuse ;  /* 0x000000ffff064224 */ /* 0x101fe200078e0008 */
[----:B------:R-:W-:Y:S01]  /*8aa0*/  F2FP.F16.F32.PACK_AB R131, RZ, R131 ;  /* 0x00000083ff83723e */ /* 0x000fe200000000ff */
[--C-:B------:R-:W-:Y:S01]  /*8ab0*/  @P4 IMAD.MOV.U32 R7, RZ, RZ, R9.reuse ;  /* 0x000000ffff074224 */ /* 0x100fe200078e0009 */
[----:B------:R-:W-:Y:S01]  /*8ac0*/  F2FP.F16.F32.PACK_AB R132, RZ, R132 ;  /* 0x00000084ff84723e */ /* 0x000fe200000000ff */
[----:B------:R-:W-:Y:S01]  /*8ad0*/  FMUL R124, R124, R145 ;  /* 0x000000917c7c7220 */ /* 0x000fe20000400000 */
[----:B------:R-:W-:Y:S01]  /*8ae0*/  F2FP.F16.F32.PACK_AB R133, RZ, R133 ;  /* 0x00000085ff85723e */ /* 0x000fe200000000ff */
[-C--:B------:R-:W-:Y:S01]  /*8af0*/  FMUL R125, R125, R145.reuse ;  /* 0x000000917d7d7220 */ /* 0x080fe20000400000 */
[----:B------:R0:W-:Y:S01]  /*8b00*/  @P4 STG.E.U16 desc[UR44][R6.64+0x12], R141 ;  /* 0x0000128d06004986 */ /* 0x0001e2000c10152c */
[----:B------:R-:W-:Y:S01]  /*8b10*/  ISETP.GT.AND P4, PT, R3, RZ, P0 ;  /* 0x000000ff0300720c */ /* 0x000fe20000784270 */
[-C--:B------:R-:W-:Y:S01]  /*8b20*/  FMUL R126, R126, R145.reuse ;  /* 0x000000917e7e7220 */ /* 0x080fe20000400000 */
[----:B------:R-:W-:Y:S01]  /*8b30*/  F2FP.F16.F32.PACK_AB R134, RZ, R134 ;  /* 0x00000086ff86723e */ /* 0x000fe200000000ff */
[----:B------:R-:W-:Y:S01]  /*8b40*/  @P2 STG.E.U16 desc[UR44][R4.64+0x10], R142 ;  /* 0x0000108e04002986 */ /* 0x000fe2000c10152c */
[----:B------:R-:W-:Y:S01]  /*8b50*/  ISETP.GT.AND P2, PT, R0, 0x18, PT ;  /* 0x000000180000780c */ /* 0x000fe20003f44270 */
[----:B------:R-:W-:Y:S01]  /*8b60*/  FMUL R127, R127, R145 ;  /* 0x000000917f7f7220 */ /* 0x000fe20000400000 */
[----:B------:R-:W-:Y:S01]  /*8b70*/  F2FP.F16.F32.PACK_AB R135, RZ, R135 ;  /* 0x00000087ff87723e */ /* 0x000fe200000000ff */
[----:B------:R-:W-:Y:S01]  /*8b80*/  @P3 STG.E.U16 desc[UR44][R4.64+0x12], R143 ;  /* 0x0000128f04003986 */ /* 0x000fe2000c10152c */
[----:B------:R-:W-:Y:S01]  /*8b90*/  ISETP.GT.AND P3, PT, R3, 0x8, P0 ;  /* 0x000000080300780c */ /* 0x000fe20000764270 */
[----:B------:R-:W-:Y:S01]  /*8ba0*/  FMUL R112, R112, R145 ;  /* 0x0000009170707220 */ /* 0x000fe20000400000 */
[----:B------:R-:W-:Y:S01]  /*8bb0*/  ISETP.GT.AND P0, PT, R0, 0x19, PT ;  /* 0x000000190000780c */ /* 0x000fe20003f04270 */
[--C-:B0-----:R-:W-:Y:S01]  /*8bc0*/  @P5 IMAD.MOV.U32 R6, RZ, RZ, R8.reuse ;  /* 0x000000ffff065224 */ /* 0x101fe200078e0008 */
[----:B------:R-:W-:Y:S01]  /*8bd0*/  F2FP.F16.F32.PACK_AB R120, RZ, R120 ;  /* 0x00000078ff78723e */ /* 0x000fe200000000ff */
[--C-:B------:R-:W-:Y:S01]  /*8be0*/  @P5 IMAD.MOV.U32 R7, RZ, RZ, R9.reuse ;  /* 0x000000ffff075224 */ /* 0x100fe200078e0009 */
[----:B------:R-:W-:Y:S01]  /*8bf0*/  F2FP.F16.F32.PACK_AB R121, RZ, R121 ;  /* 0x00000079ff79723e */ /* 0x000fe200000000ff */
        /* <DEDUP_REMOVED lines=12> */
[----:B------:R-:W-:Y:S01]  /*8cc0*/  F2FP.F16.F32.PACK_AB R126, RZ, R126 ;  /* 0x0000007eff7e723e */ /* 0x000fe200000000ff */
[----:B------:R-:W-:Y:S01]  /*8cd0*/  FMUL R119, R119, R145 ;  /* 0x0000009177777220 */ /* 0x000fe20000400000 */
[----:B------:R-:W-:Y:S01]  /*8ce0*/  F2FP.F16.F32.PACK_AB R127, RZ, R127 ;  /* 0x0000007fff7f723e */ /* 0x000fe200000000ff */
        /* <DEDUP_REMOVED lines=8> */
[C---:B------:R-:W-:Y:S01]  /*8d70*/  ISETP.GT.AND P4, PT, R3.reuse, RZ, P0 ;  /* 0x000000ff0300720c */ /* 0x040fe20000784270 */
[----:B------:R-:W-:Y:S01]  /*8d80*/  FMUL R106, R106, R145 ;  /* 0x000000916a6a7220 */ /* 0x000fe20000400000 */
[----:B------:R-:W-:Y:S01]  /*8d90*/  F2FP.F16.F32.PACK_AB R115, RZ, R115 ;  /* 0x00000073ff73723e */ /* 0x000fe200000000ff */
[----:B------:R-:W-:Y:S01]  /*8da0*/  @P1 STG.E.U16 desc[UR44][R4.64+0x20], R130 ;  /* 0x0000208204001986 */ /* 0x000fe2000c10152c */
[----:B------:R-:W-:Y:S01]  /*8db0*/  ISETP.GT.AND P1, PT, R3, 0x8, P2 ;  /* 0x000000080300780c */ /* 0x000fe20001724270 */
[-C--:B------:R-:W-:Y:S01]  /*8dc0*/  FMUL R107, R107, R145.reuse ;  /* 0x000000916b6b7220 */ /* 0x080fe20000400000 */
[----:B------:R-:W-:Y:S01]  /*8dd0*/  ISETP.GT.AND P2, PT, R0, 0x20, PT ;  /* 0x000000200000780c */ /* 0x000fe20003f44270 */
        /* <DEDUP_REMOVED lines=251> */
[----:B0-----:R-:W-:Y:S01]  /*9d90*/  @P4 IMAD.MOV.U32 R6, RZ, RZ, R8 ;  /* 0x000000ffff064224 */ /* 0x001fe200078e0008 */
[----:B------:R-:W-:Y:S01]  /*9da0*/  F2FP.F16.F32.PACK_AB R36, RZ, R36 ;  /* 0x00000024ff24723e */ /* 0x000fe200000000ff */
[----:B------:R-:W-:Y:S01]  /*9db0*/  @P4 IMAD.MOV.U32 R7, RZ, RZ, R9 ;  /* 0x000000ffff074224 */ /* 0x000fe200078e0009 */
        /* <DEDUP_REMOVED lines=10> */
[----:B------:R-:W-:Y:S01]  /*9e60*/  FMUL R31, R31, R145 ;  /* 0x000000911f1f7220 */ /* 0x000fe20000400000 */
[----:B------:R-:W-:Y:S01]  /*9e70*/  ISETP.GT.AND P2, PT, R0, 0x58, PT ;  /* 0x000000580000780c */ /* 0x000fe20003f44270 */
[----:B------:R-:W-:Y:S01]  /*9e80*/  @P3 STG.E.U16 desc[UR44][R4.64+0x92], R111 ;  /* 0x0000926f04003986 */ /* 0x000fe2000c10152c */
[----:B------:R-:W-:-:S02]  /*9e90*/  ISETP.GT.AND P3, PT, R3, 0x8, P0 ;  /* 0x000000080300780c */ /* 0x000fc40000764270 */
[----:B------:R-:W-:Y:S01]  /*9ea0*/  ISETP.GT.AND P0, PT, R0, 0x59, PT ;  /* 0x000000590000780c */ /* 0x000fe20003f04270 */
[----:B0-----:R-:W-:Y:S01]  /*9eb0*/  @P5 IMAD.MOV.U32 R6, RZ, RZ, R8 ;  /* 0x000000ffff065224 */ /* 0x001fe200078e0008 */
[----:B------:R-:W-:Y:S01]  /*9ec0*/  F2FP.F16.F32.PACK_AB R24, RZ, R24 ;  /* 0x00000018ff18723e */ /* 0x000fe200000000ff */
[----:B------:R-:W-:Y:S01]  /*9ed0*/  @P5 IMAD.MOV.U32 R7, RZ, RZ, R9 ;  /* 0x000000ffff075224 */ /* 0x000fe200078e0009 */
[----:B------:R-:W-:Y:S02]  /*9ee0*/  F2FP.F16.F32.PACK_AB R25, RZ, R25 ;  /* 0x00000019ff19723e */ /* 0x000fe400000000ff */
[----:B------:R-:W-:Y:S02]  /*9ef0*/  F2FP.F16.F32.PACK_AB R26, RZ, R26 ;  /* 0x0000001aff1a723e */ /* 0x000fe400000000ff */
[----:B------:R0:W-:Y:S01]  /*9f00*/  @P5 STG.E.U16 desc[UR44][R6.64+0xa0], R96 ;  /* 0x0000a06006005986 */ /* 0x0001e2000c10152c */
[----:B------:R-:W-:Y:S02]  /*9f10*/  ISETP.GT.AND P5, PT, R3, RZ, P2 ;  /* 0x000000ff0300720c */ /* 0x000fe400017a4270 */
[----:B------:R-:W-:-:S02]  /*9f20*/  F2FP.F16.F32.PACK_AB R27, RZ, R27 ;  /* 0x0000001bff1b723e */ /* 0x000fc400000000ff */
[----:B------:R-:W-:Y:S02]  /*9f30*/  F2FP.F16.F32.PACK_AB R28, RZ, R28 ;  /* 0x0000001cff1c723e */ /* 0x000fe400000000ff */
[----:B------:R-:W-:Y:S02]  /*9f40*/  F2FP.F16.F32.PACK_AB R29, RZ, R29 ;  /* 0x0000001dff1d723e */ /* 0x000fe400000000ff */
[----:B------:R-:W-:Y:S02]  /*9f50*/  F2FP.F16.F32.PACK_AB R30, RZ, R30 ;  /* 0x0000001eff1e723e */ /* 0x000fe400000000ff */
[----:B------:R-:W-:Y:S01]  /*9f60*/  F2FP.F16.F32.PACK_AB R31, RZ, R31 ;  /* 0x0000001fff1f723e */ /* 0x000fe200000000ff */
[----:B0-----:R-:W-:Y:S02]  /*9f70*/  @P4 IMAD.MOV.U32 R6, RZ, RZ, R8 ;  /* 0x000000ffff064224 */ /* 0x001fe400078e0008 */
[----:B------:R-:W-:-:S05]  /*9f80*/  @P4 IMAD.MOV.U32 R7, RZ, RZ, R9 ;  /* 0x000000ffff074224 */ /* 0x000fca00078e0009 */
[----:B------:R0:W-:Y:S01]  /*9f90*/  @P4 STG.E.U16 desc[UR44][R6.64+0xa2], R97 ;  /* 0x0000a26106004986 */ /* 0x0001e2000c10152c */
[----:B------:R-:W-:-:S03]  /*9fa0*/  ISETP.GT.AND P4, PT, R3, RZ, P0 ;  /* 0x000000ff0300720c */ /* 0x000fc60000784270 */
[----:B------:R-:W-:Y:S01]  /*9fb0*/  @P1 STG.E.U16 desc[UR44][R4.64+0xa0], R98 ;  /* 0x0000a06204001986 */ /* 0x000fe2000c10152c */
[C---:B------:R-:W-:Y:S02]  /*9fc0*/  ISETP.GT.AND P1, PT, R3.reuse, 0x8, P2 ;  /* 0x000000080300780c */ /* 0x040fe40001724270 */
[C---:B------:R-:W-:Y:S01]  /*9fd0*/  ISETP.GT.AND P2, PT, R0.reuse, 0x60, PT ;  /* 0x000000600000780c */ /* 0x040fe20003f44270 */
[----:B------:R-:W-:Y:S01]  /*9fe0*/  @P3 STG.E.U16 desc[UR44][R4.64+0xa2], R99 ;  /* 0x0000a26304003986 */ /* 0x000fe2000c10152c */
[----:B------:R-:W-:Y:S02]  /*9ff0*/  ISETP.GT.AND P3, PT, R3, 0x8, P0 ;  /* 0x000000080300780c */ /* 0x000fe40000764270 */
[----:B------:R-:W-:Y:S01]  /*a000*/  ISETP.GT.AND P0, PT, R0, 0x61, PT ;  /* 0x000000610000780c */ /* 0x000fe20003f04270 */
[----:B0-----:R-:W-:Y:S02]  /*a010*/  @P5 IMAD.MOV.U32 R6, RZ, RZ, R8 ;  /* 0x000000ffff065224 */ /* 0x001fe400078e0008 */
[----:B------:R-:W-:-:S05]  /*a020*/  @P5 IMAD.MOV.U32 R7, RZ, RZ, R9 ;  /* 0x000000ffff075224 */ /* 0x000fca00078e0009 */
[----:B------:R0:W-:Y:S01]  /*a030*/  @P5 STG.E.U16 desc[UR44][R6.64+0xb0], R100 ;  /* 0x0000b06406005986 */ /* 0x0001e2000c10152c */
[----:B------:R-:W-:Y:S01]  /*a040*/  ISETP.GT.AND P5, PT, R3, RZ, P2 ;  /* 0x000000ff0300720c */ /* 0x000fe200017a4270 */
        /* <DEDUP_REMOVED lines=181> */
[C---:B------:R-:W-:Y:S02]  /*aba0*/  ISETP.GT.AND P5, PT, R3.reuse, RZ, P2 ;  /* 0x000000ff0300720c */ /* 0x040fe400017a4270 */
[----:B------:R-:W-:Y:S01]  /*abb0*/  ISETP.GT.AND P2, PT, R3, 0x8, P2 ;  /* 0x000000080300780c */ /* 0x000fe20001744270 */
[----:B0-----:R-:W-:Y:S02]  /*abc0*/  @P4 IMAD.MOV.U32 R6, RZ, RZ, R8 ;  /* 0x000000ffff064224 */ /* 0x001fe400078e0008 */
[----:B------:R-:W-:-:S05]  /*abd0*/  @P4 IMAD.MOV.U32 R7, RZ, RZ, R9 ;  /* 0x000000ffff074224 */ /* 0x000fca00078e0009 */
[----:B------:R0:W-:Y:S01]  /*abe0*/  @P4 STG.E.U16 desc[UR44][R6.64+0x182], R41 ;  /* 0x0001822906004986 */ /* 0x0001e2000c10152c */
[C---:B------:R-:W-:Y:S02]  /*abf0*/  ISETP.GT.AND P4, PT, R3.reuse, RZ, P0 ;  /* 0x000000ff0300720c */ /* 0x040fe40000784270 */
[----:B------:R-:W-:Y:S01]  /*ac00*/  ISETP.GT.AND P0, PT, R3, 0x8, P0 ;  /* 0x000000080300780c */ /* 0x000fe20000704270 */
[----:B------:R-:W-:Y:S01]  /*ac10*/  @P1 STG.E.U16 desc[UR44][R4.64+0x180], R42 ;  /* 0x0001802a04001986 */ /* 0x000fe2000c10152c */
[----:B------:R-:W-:-:S03]  /*ac20*/  ISETP.GT.AND P1, PT, R0, 0xd1, PT ;  /* 0x000000d10000780c */ /* 0x000fc60003f24270 */
[----:B------:R-:W-:Y:S01]  /*ac30*/  @P3 STG.E.U16 desc[UR44][R4.64+0x182], R43 ;  /* 0x0001822b04003986 */ /* 0x000fe2000c10152c */
        /* <DEDUP_REMOVED lines=9> */
[----:B------:R-:W-:Y:S04]  /*acd0*/  @P2 STG.E.U16 desc[UR44][R4.64+0x190], R46 ;  /* 0x0001902e04002986 */ /* 0x000fe8000c10152c */
[----:B------:R-:W-:Y:S01]  /*ace0*/  @P0 STG.E.U16 desc[UR44][R4.64+0x192], R47 ;  /* 0x0001922f04000986 */ /* 0x000fe2000c10152c */
[----:B------:R-:W-:Y:S01]  /*acf0*/  ISETP.GT.AND P0, PT, R3, 0x8, P3 ;  /* 0x000000080300780c */ /* 0x000fe20001f04270 */
[----:B0-----:R-:W-:Y:S02]  /*ad00*/  @P5 IMAD.MOV.U32 R6, RZ, RZ, R8 ;  /* 0x000000ffff065224 */ /* 0x001fe400078e0008 */
[----:B------:R-:W-:-:S05]  /*ad10*/  @P5 IMAD.MOV.U32 R7, RZ, RZ, R9 ;  /* 0x000000ffff075224 */ /* 0x000fca00078e0009 */
[----:B------:R0:W-:Y:S01]  /*ad20*/  @P5 STG.E.U16 desc[UR44][R6.64+0x1a0], R32 ;  /* 0x0001a02006005986 */ /* 0x0001e2000c10152c */
[----:B------:R-:W-:Y:S02]  /*ad30*/  ISETP.GT.AND P5, PT, R3, 0x8, P1 ;  /* 0x000000080300780c */ /* 0x000fe40000fa4270 */
[----:B------:R-:W-:-:S04]  /*ad40*/  ISETP.GT.AND P1, PT, R0, 0xd9, PT ;  /* 0x000000d90000780c */ /* 0x000fc80003f24270 */
[----:B------:R-:W-:Y:S01]  /*ad50*/  ISETP.GT.AND P3, PT, R3, RZ, P1 ;  /* 0x000000ff0300720c */ /* 0x000fe20000f64270 */
[----:B0-----:R-:W-:Y:S02]  /*ad60*/  @P4 IMAD.MOV.U32 R6, RZ, RZ, R8 ;  /* 0x000000ffff064224 */ /* 0x001fe400078e0008 */
[----:B------:R-:W-:-:S05]  /*ad70*/  @P4 IMAD.MOV.U32 R7, RZ, RZ, R9 ;  /* 0x000000ffff074224 */ /* 0x000fca00078e0009 */
[----:B------:R0:W-:Y:S01]  /*ad80*/  @P4 STG.E.U16 desc[UR44][R6.64+0x1a2], R33 ;  /* 0x0001a22106004986 */ /* 0x0001e2000c10152c */
[----:B------:R-:W-:-:S03]  /*ad90*/  ISETP.GT.AND P4, PT, R0, 0xd8, PT ;  /* 0x000000d80000780c */ /* 0x000fc60003f84270 */
[----:B------:R-:W-:Y:S01]  /*ada0*/  @P0 STG.E.U16 desc[UR44][R4.64+0x1a0], R34 ;  /* 0x0001a02204000986 */ /* 0x000fe2000c10152c */
[C---:B------:R-:W-:Y:S02]  /*adb0*/  ISETP.GT.AND P2, PT, R3.reuse, RZ, P4 ;  /* 0x000000ff0300720c */ /* 0x040fe40002744270 */
[C---:B------:R-:W-:Y:S01]  /*adc0*/  ISETP.GT.AND P4, PT, R3.reuse, 0x8, P4 ;  /* 0x000000080300780c */ /* 0x040fe20002784270 */
[----:B------:R-:W-:Y:S01]  /*add0*/  @P5 STG.E.U16 desc[UR44][R4.64+0x1a2], R35 ;  /* 0x0001a22304005986 */ /* 0x000fe2000c10152c */
[----:B------:R-:W-:Y:S02]  /*ade0*/  ISETP.GT.AND P5, PT, R3, 0x8, P1 ;  /* 0x000000080300780c */ /* 0x000fe40000fa4270 */
[C---:B------:R-:W-:Y:S02]  /*adf0*/  ISETP.GT.AND P0, PT, R0.reuse, 0xe1, PT ;  /* 0x000000e10000780c */ /* 0x040fe40003f04270 */
[----:B------:R-:W-:-:S05]  /*ae00*/  ISETP.GT.AND P1, PT, R0, 0xe9, PT ;  /* 0x000000e90000780c */ /* 0x000fca0003f24270 */
[----:B0-----:R-:W-:Y:S02]  /*ae10*/  @P2 IMAD.MOV.U32 R6, RZ, RZ, R8 ;  /* 0x000000ffff062224 */ /* 0x001fe400078e0008 */
[----:B------:R-:W-:-:S05]  /*ae20*/  @P2 IMAD.MOV.U32 R7, RZ, RZ, R9 ;  /* 0x000000ffff072224 */ /* 0x000fca00078e0009 */
[----:B------:R0:W-:Y:S01]  /*ae30*/  @P2 STG.E.U16 desc[UR44][R6.64+0x1b0], R36 ;  /* 0x0001b02406002986 */ /* 0x0001e2000c10152c */
[----:B------:R-:W-:Y:S01]  /*ae40*/  ISETP.GT.AND P2, PT, R0, 0xe8, PT ;  /* 0x000000e80000780c */ /* 0x000fe20003f44270 */
        /* <DEDUP_REMOVED lines=8> */
[C---:B------:R-:W-:Y:S02]  /*aed0*/  ISETP.GT.AND P5, PT, R3.reuse, RZ, P0 ;  /* 0x000000ff0300720c */ /* 0x040fe400007a4270 */
[----:B------:R-:W-:-:S07]  /*aee0*/  ISETP.GT.AND P0, PT, R3, 0x8, P0 ;  /* 0x000000080300780c */ /* 0x000fce0000704270 */
[----:B0-----:R-:W-:Y:S02]  /*aef0*/  @P4 IMAD.MOV.U32 R6, RZ, RZ, R8 ;  /* 0x000000ffff064224 */ /* 0x001fe400078e0008 */
[----:B------:R-:W-:Y:S02]  /*af00*/  @P4 IMAD.MOV.U32 R7, RZ, RZ, R9 ;  /* 0x000000ffff074224 */ /* 0x000fe400078e0009 */
[----:B------:R-:W-:-:S03]  /*af10*/  @P3 IMAD.MOV.U32 R2, RZ, RZ, R4 ;  /* 0x000000ffff023224 */ /* 0x000fc600078e0004 */
[----:B------:R0:W-:Y:S01]  /*af20*/  @P4 STG.E.U16 desc[UR44][R6.64+0x1c0], R24 ;  /* 0x0001c01806004986 */ /* 0x0001e2000c10152c */
[C---:B------:R-:W-:Y:S02]  /*af30*/  ISETP.GT.AND P4, PT, R3.reuse, RZ, P1 ;  /* 0x000000ff0300720c */ /* 0x040fe40000f84270 */
[----:B------:R-:W-:Y:S01]  /*af40*/  ISETP.GT.AND P1, PT, R3, 0x8, P1 ;  /* 0x000000080300780c */ /* 0x000fe20000f24270 */
[----:B0-----:R-:W-:Y:S02]  /*af50*/  @P5 IMAD.MOV.U32 R6, RZ, RZ, R8 ;  /* 0x000000ffff065224 */ /* 0x001fe400078e0008 */
[----:B------:R-:W-:-:S05]  /*af60*/  @P5 IMAD.MOV.U32 R7, RZ, RZ, R9 ;  /* 0x000000ffff075224 */ /* 0x000fca00078e0009 */
[----:B------:R-:W-:Y:S01]  /*af70*/  @P5 STG.E.U16 desc[UR44][R6.64+0x1c2], R25 ;  /* 0x0001c21906005986 */ /* 0x000fe2000c10152c */
[C---:B------:R-:W-:Y:S02]  /*af80*/  ISETP.GT.AND P5, PT, R3.reuse, RZ, P2 ;  /* 0x000000ff0300720c */ /* 0x040fe400017a4270 */
[----:B------:R-:W-:Y:S01]  /*af90*/  ISETP.GT.AND P2, PT, R3, 0x8, P2 ;  /* 0x000000080300780c */ /* 0x000fe20001744270 */
[----:B------:R-:W-:-:S05]  /*afa0*/  @P3 IMAD.MOV.U32 R3, RZ, RZ, R5 ;  /* 0x000000ffff033224 */ /* 0x000fca00078e0005 */
[----:B------:R0:W-:Y:S02]  /*afb0*/  @P3 STG.E.U16 desc[UR44][R2.64+0x1c0], R26 ;  /* 0x0001c01a02003986 */ /* 0x0001e4000c10152c */
[----:B0-----:R-:W-:Y:S02]  /*afc0*/  @P0 IMAD.MOV.U32 R2, RZ, RZ, R4 ;  /* 0x000000ffff020224 */ /* 0x001fe400078e0004 */
[----:B------:R-:W-:-:S05]  /*afd0*/  @P0 IMAD.MOV.U32 R3, RZ, RZ, R5 ;  /* 0x000000ffff030224 */ /* 0x000fca00078e0005 */
[----:B------:R0:W-:Y:S02]  /*afe0*/  @P0 STG.E.U16 desc[UR44][R2.64+0x1c2], R27 ;  /* 0x0001c21b02000986 */ /* 0x0001e4000c10152c */
[----:B0-----:R-:W-:Y:S02]  /*aff0*/  @P5 IMAD.MOV.U32 R2, RZ, RZ, R8 ;  /* 0x000000ffff025224 */ /* 0x001fe400078e0008 */
[----:B------:R-:W-:-:S05]  /*b000*/  @P5 IMAD.MOV.U32 R3, RZ, RZ, R9 ;  /* 0x000000ffff035224 */ /* 0x000fca00078e0009 */
[----:B------:R0:W-:Y:S04]  /*b010*/  @P5 STG.E.U16 desc[UR44][R2.64+0x1d0], R28 ;  /* 0x0001d01c02005986 */ /* 0x0001e8000c10152c */
[----:B------:R1:W-:Y:S01]  /*b020*/  @P4 STG.E.U16 desc[UR44][R8.64+0x1d2], R29 ;  /* 0x0001d21d08004986 */ /* 0x0003e2000c10152c */
[----:B0-----:R-:W-:Y:S02]  /*b030*/  @P2 IMAD.MOV.U32 R2, RZ, RZ, R4 ;  /* 0x000000ffff022224 */ /* 0x001fe400078e0004 */
[----:B------:R-:W-:-:S05]  /*b040*/  @P2 IMAD.MOV.U32 R3, RZ, RZ, R5 ;  /* 0x000000ffff032224 */ /* 0x000fca00078e0005 */
[----:B------:R1:W-:Y:S04]  /*b050*/  @P2 STG.E.U16 desc[UR44][R2.64+0x1d0], R30 ;  /* 0x0001d01e02002986 */ /* 0x0003e8000c10152c */
[----:B------:R1:W-:Y:S02]  /*b060*/  @P1 STG.E.U16 desc[UR44][R4.64+0x1d2], R31 ;  /* 0x0001d21f04001986 */ /* 0x0003e4000c10152c */
.L_x_271:
[----:B------:R-:W-:Y:S05]  /*b070*/  BSYNC B0 ;  /* 0x0000000000007941 */ /* 0x000fea0003800000 */
.L_x_33:
[----:B-1----:R-:W2:Y:S01]  /*b080*/  LDL.64 R2, [R1] ;  /* 0x0000000001027983 */ /* 0x002ea20000100a00 */
[----:B------:R-:W-:Y:S01]  /*b090*/  ULDC.64 UR4, c[0x0][0x650] ;  /* 0x0001940000047ab9 */ /* 0x000fe20000000a00 */
[----:B------:R1:W-:Y:S01]  /*b0a0*/  SYNCS.ARRIVE.TRANS64.A1T0 RZ, [R152+UR42], RZ ;  /* 0x000000ff98ff79a7 */ /* 0x0003e2000810002a */
[----:B0-----:R-:W-:Y:S01]  /*b0b0*/  PRMT R0, RZ, 0x7610, R0 ;  /* 0x00007610ff007816 */ /* 0x001fe20000000000 */
[----:B------:R-:W-:Y:S02]  /*b0c0*/  IMAD.MOV.U32 R19, RZ, RZ, -0x1 ;  /* 0xffffffffff137424 */ /* 0x000fe400078e00ff */
[----:B-----5:R-:W-:Y:S01]  /*b0d0*/  IMAD.MOV.U32 R22, RZ, RZ, -0x1 ;  /* 0xffffffffff167424 */ /* 0x020fe200078e00ff */
[----:B--2---:R-:W-:-:S04]  /*b0e0*/  LEA R18, P0, R2, R18, 0x1 ;  /* 0x0000001202127211 */ /* 0x004fc800078008ff */
[----:B------:R-:W-:Y:S01]  /*b0f0*/  LEA.HI.X R17, R2, R17, R23, 0x1, P0 ;  /* 0x0000001102117211 */ /* 0x000fe200000f0c17 */
[----:B------:R-:W-:Y:S01]  /*b100*/  IMAD.MOV.U32 R2, RZ, RZ, -0x1 ;  /* 0xffffffffff027424 */ /* 0x000fe200078e00ff */
[----:B------:R-:W-:-:S04]  /*b110*/  ISETP.GE.U32.AND P0, PT, R18, UR4, PT ;  /* 0x0000000412007c0c */ /* 0x000fc8000bf06070 */
[----:B------:R-:W-:-:S13]  /*b120*/  ISETP.GE.U32.AND.EX P0, PT, R17, UR5, PT, P0 ;  /* 0x0000000511007c0c */ /* 0x000fda000bf06100 */
[----:B-1----:R-:W-:Y:S05]  /*b130*/  @P0 BRA `(.L_x_272) ;  /* 0x0000000400700947 */ /* 0x002fea0003800000 */
[----:B------:R-:W0:Y:S01]  /*b140*/  S2R R10, SR_CTAID.X ;  /* 0x00000000000a7919 */ /* 0x000e220000002500 */
[----:B------:R-:W1:Y:S01]  /*b150*/  LDC.64 R8, c[0x0][0x628] ;  /* 0x00018a00ff087b82 */ /* 0x000e620000000a00 */
[----:B------:R-:W-:Y:S01]  /*b160*/  ULDC UR4, c[0x0][0x150] ;  /* 0x0000540000047ab9 */ /* 0x000fe20000000800 */
[----:B------:R-:W-:Y:S01]  /*b170*/  IMAD.MOV.U32 R6, RZ, RZ, R18 ;  /* 0x000000ffff067224 */ /* 0x000fe200078e0012 */
[----:B------:R-:W2:Y:S01]  /*b180*/  S2R R20, SR_CTAID.Y ;  /* 0x0000000000147919 */ /* 0x000ea20000002600 */
[----:B------:R-:W-:-:S04]  /*b190*/  IMAD.MOV.U32 R7, RZ, RZ, R17 ;  /* 0x000000ffff077224 */ /* 0x000fc800078e0011 */
[----:B------:R-:W2:Y:S08]  /*b1a0*/  LDC R15, c[0x0][0x144] ;  /* 0x00005100ff0f7b82 */ /* 0x000eb00000000800 */
[----:B------:R-:W2:Y:S08]  /*b1b0*/  LDC R0, c[0x0][0x630] ;  /* 0x00018c00ff007b82 */ /* 0x000eb00000000800 */
[----:B------:R-:W2:Y:S01]  /*b1c0*/  LDC.64 R12, c[0x0][0x620] ;  /* 0x00018800ff0c7b82 */ /* 0x000ea20000000a00 */
[----:B-1----:R-:W-:-:S04]  /*b1d0*/  ISETP.NE.U32.AND P0, PT, R8, RZ, PT ;  /* 0x000000ff0800720c */ /* 0x002fc80003f05070 */
[----:B------:R-:W-:Y:S02]  /*b1e0*/  ISETP.NE.AND.EX P0, PT, R9, RZ, PT, P0 ;  /* 0x000000ff0900720c */ /* 0x000fe40003f05300 */
[----:B0-----:R-:W-:-:S05]  /*b1f0*/  I2FP.F32.U32 R2, R10 ;  /* 0x0000000a00027245 */ /* 0x001fca0000201000 */
[----:B------:R-:W-:-:S04]  /*b200*/  FMUL R2, R2, UR4 ;  /* 0x0000000402027c20 */ /* 0x000fc80008400000 */
[----:B------:R0:W1:Y:S02]  /*b210*/  F2I.U32.TRUNC.NTZ R14, R2 ;  /* 0x00000002000e7305 */ /* 0x000064000020f000 */
[----:B------:R-:W-:Y:S05]  /*b220*/  @!P0 BRA `(.L_x_273) ;  /* 0x0000000000288947 */ /* 0x000fea0003800000 */
[----:B------:R-:W5:Y:S02]  /*b230*/  LDC R3, c[0x0][0x634] ;  /* 0x00018d00ff037b82 */ /* 0x000f640000000800 */
[----:B-----5:R-:W-:-:S05]  /*b240*/  IADD3 R7, P0, R18, R3, RZ ;  /* 0x0000000312077210 */ /* 0x020fca0007f1e0ff */
[----:B------:R-:W-:-:S04]  /*b250*/  IMAD.X R11, RZ, RZ, R17, P0 ;  /* 0x000000ffff0b7224 */ /* 0x000fc800000e0611 */
[----:B0-----:R-:W-:-:S04]  /*b260*/  IMAD.WIDE.U32 R2, R11, R8, RZ ;  /* 0x000000080b027225 */ /* 0x001fc800078e00ff */
[----:B---34-:R-:W-:-:S04]  /*b270*/  IMAD.WIDE.U32 R4, P0, R7, R9, R2 ;  /* 0x0000000907047225 */ /* 0x018fc80007800002 */
[----:B------:R-:W-:-:S04]  /*b280*/  IMAD.WIDE.U32 R2, R7, R8, RZ ;  /* 0x0000000807027225 */ /* 0x000fc800078e00ff */
[----:B------:R-:W-:Y:S01]  /*b290*/  IMAD.X R7, RZ, RZ, RZ, P0 ;  /* 0x000000ffff077224 */ /* 0x000fe200000e06ff */
[----:B------:R-:W-:Y:S01]  /*b2a0*/  IADD3 RZ, P0, R3, R4, RZ ;  /* 0x0000000403ff7210 */ /* 0x000fe20007f1e0ff */
[----:B------:R-:W-:-:S04]  /*b2b0*/  IMAD.MOV.U32 R6, RZ, RZ, R5 ;  /* 0x000000ffff067224 */ /* 0x000fc800078e0005 */
[----:B------:R-:W-:-:S08]  /*b2c0*/  IMAD.WIDE.U32.X R6, R11, R9, R6, P0 ;  /* 0x000000090b067225 */ /* 0x000fd000000e0406 */
.L_x_273:
[----:B------:R-:W5:Y:S01]  /*b2d0*/  LDC.64 R26, c[0x0][0x640] ;  /* 0x00019000ff1a7b82 */ /* 0x000f620000000a00 */
[-C--:B--2---:R-:W-:Y:S01]  /*b2e0*/  SHF.R.U64 R11, R6, R0.reuse, R7 ;  /* 0x00000000060b7219 */ /* 0x084fe20000001207 */
[----:B------:R-:W-:Y:S01]  /*b2f0*/  IMAD.MOV.U32 R19, RZ, RZ, R17 ;  /* 0x000000ffff137224 */ /* 0x000fe200078e0011 */
[----:B------:R-:W-:Y:S01]  /*b300*/  SHF.R.U32.HI R0, RZ, R0, R7 ;  /* 0x00000000ff007219 */ /* 0x000fe20000011607 */
[----:B-1----:R-:W-:Y:S01]  /*b310*/  IMAD.MOV R14, RZ, RZ, -R14 ;  /* 0x000000ffff0e7224 */ /* 0x002fe200078e0a0e */
[----:B---34-:R-:W-:Y:S01]  /*b320*/  IADD3 R5, P0, RZ, -R11, RZ ;  /* 0x8000000bff057210 */ /* 0x018fe20007f1e0ff */
[----:B------:R-:W-:Y:S01]  /*b330*/  ULDC UR4, c[0x0][0x154] ;  /* 0x0000550000047ab9 */ /* 0x000fe20000000800 */
[----:B------:R-:W-:Y:S01]  /*b340*/  IMAD.MOV.U32 R7, RZ, RZ, 0x1 ;  /* 0x00000001ff077424 */ /* 0x000fe200078e00ff */
[----:B------:R-:W1:Y:S01]  /*b350*/  LDC R4, c[0x0][0x618] ;  /* 0x00018600ff047b82 */ /* 0x000e620000000800 */
[----:B------:R-:W-:Y:S02]  /*b360*/  IMAD R22, R15, R14, R10 ;  /* 0x0000000e0f167224 */ /* 0x000fe400078e020a */
[----:B------:R-:W-:-:S04]  /*b370*/  IMAD.X R3, RZ, RZ, ~R0, P0 ;  /* 0x000000ffff037224 */ /* 0x000fc800000e0e00 */
[-C--:B------:R-:W-:Y:S01]  /*b380*/  IMAD R0, R3, R12.reuse, RZ ;  /* 0x0000000c03007224 */ /* 0x080fe200078e02ff */
[----:B------:R-:W2:Y:S01]  /*b390*/  LDC R6, c[0x0][0x608] ;  /* 0x00018200ff067b82 */ /* 0x000ea20000000800 */
[----:B0-----:R-:W-:-:S04]  /*b3a0*/  IMAD.WIDE.U32 R2, R5, R12, R18 ;  /* 0x0000000c05027225 */ /* 0x001fc800078e0012 */
[----:B------:R-:W-:Y:S01]  /*b3b0*/  IMAD R5, R5, R13, R0 ;  /* 0x0000000d05057224 */ /* 0x000fe200078e0200 */
[----:B------:R-:W-:Y:S02]  /*b3c0*/  I2FP.F32.U32 R0, R20 ;  /* 0x0000001400007245 */ /* 0x000fe40000201000 */
[----:B------:R-:W0:Y:S01]  /*b3d0*/  LDC R24, c[0x0][0x658] ;  /* 0x00019600ff187b82 */ /* 0x000e220000000800 */
[----:B------:R-:W-:Y:S01]  /*b3e0*/  IMAD.IADD R3, R3, 0x1, R5 ;  /* 0x0000000103037824 */ /* 0x000fe200078e0205 */
[----:B-----5:R-:W-:Y:S01]  /*b3f0*/  ISETP.NE.U32.AND P0, PT, R26, RZ, PT ;  /* 0x000000ff1a00720c */ /* 0x020fe20003f05070 */
[----:B------:R-:W-:Y:S01]  /*b400*/  FMUL R0, R0, UR4 ;  /* 0x0000000400007c20 */ /* 0x000fe20008400000 */
[----:B------:R-:W-:Y:S02]  /*b410*/  IMAD.MOV.U32 R5, RZ, RZ, -0x1 ;  /* 0xffffffffff057424 */ /* 0x000fe400078e00ff */
[----:B------:R-:W-:Y:S01]  /*b420*/  ISETP.NE.AND.EX P0, PT, R27, RZ, PT, P0 ;  /* 0x000000ff1b00720c */ /* 0x000fe20003f05300 */
[----:B------:R3:W4:Y:S01]  /*b430*/  F2I.U32.TRUNC.NTZ R12, R0 ;  /* 0x00000000000c7305 */ /* 0x000722000020f000 */
[----:B------:R-:W3:Y:S01]  /*b440*/  LDC R15, c[0x0][0x148] ;  /* 0x00005200ff0f7b82 */ /* 0x000ee20000000800 */
[----:B-1----:R-:W-:-:S02]  /*b450*/  SHF.R.U64 R10, R2, R4, R3 ;  /* 0x00000004020a7219 */ /* 0x002fc40000001203 */
[----:B------:R-:W-:-:S05]  /*b460*/  SHF.R.U32.HI R3, RZ, R4, R3 ;  /* 0x00000004ff037219 */ /* 0x000fca0000011603 */
[----:B------:R-:W1:Y:S01]  /*b470*/  LDC R14, c[0x0][0x600] ;  /* 0x00018000ff0e7b82 */ /* 0x000e620000000800 */
[-CC-:B--2---:R-:W-:Y:S02]  /*b480*/  SHF.R.U64 R8, R10, R6.reuse, R3.reuse ;  /* 0x000000060a087219 */ /* 0x184fe40000001203 */
[----:B------:R-:W-:-:S05]  /*b490*/  SHF.R.U32.HI R3, RZ, R6, R3 ;  /* 0x00000006ff037219 */ /* 0x000fca0000011603 */
[----:B------:R-:W2:Y:S01]  /*b4a0*/  LDC R21, c[0x0][0x648] ;  /* 0x00019200ff157b82 */ /* 0x000ea20000000800 */
[-CC-:B0-----:R-:W-:Y:S02]  /*b4b0*/  SHF.R.U64 R13, R8, R24.reuse, R3.reuse ;  /* 0x00000018080d7219 */ /* 0x181fe40000001203 */
[-C--:B------:R-:W-:Y:S02]  /*b4c0*/  SHF.L.U32 R5, R5, R24.reuse, RZ ;  /* 0x0000001805057219 */ /* 0x080fe400000006ff */
[-C--:B------:R-:W-:Y:S01]  /*b4d0*/  SHF.R.U32.HI R3, RZ, R24.reuse, R3 ;  /* 0x00000018ff037219 */ /* 0x080fe20000011603 */
[----:B------:R-:W-:Y:S01]  /*b4e0*/  IMAD.MOV.U32 R2, RZ, RZ, R13 ;  /* 0x000000ffff027224 */ /* 0x000fe200078e000d */
[----:B------:R-:W-:Y:S01]  /*b4f0*/  SHF.L.U32 R24, R7, R24, RZ ;  /* 0x0000001807187219 */ /* 0x000fe200000006ff */
[----:B------:R-:W0:Y:S01]  /*b500*/  LDC R25, c[0x0][0x638] ;  /* 0x00018e00ff197b82 */ /* 0x000e220000000800 */
[----:B------:R-:W-:-:S07]  /*b510*/  LOP3.LUT R19, RZ, R5, RZ, 0x33, !PT ;  /* 0x00000005ff137212 */ /* 0x000fce00078e33ff */
[----:B------:R-:W0:Y:S01]  /*b520*/  LDC R28, c[0x0][0x610] ;  /* 0x00018400ff1c7b82 */ /* 0x000e220000000800 */
[----:B----4-:R-:W-:Y:S05]  /*b530*/  @!P0 BRA `(.L_x_274) ;  /* 0x0000000000288947 */ /* 0x010fea0003800000 */
[----:B---3--:R-:W3:Y:S02]  /*b540*/  LDC R0, c[0x0][0x64c] ;  /* 0x00019300ff007b82 */ /* 0x008ee40000000800 */
[----:B---3--:R-:W-:-:S05]  /*b550*/  IADD3 R7, P0, R13, R0, RZ ;  /* 0x000000000d077210 */ /* 0x008fca0007f1e0ff */
        /* <DEDUP_REMOVED lines=8> */
.L_x_274:
[----:B------:R-:W4:Y:S01]  /*b5e0*/  LDC R4, c[0x0][0x65c] ;  /* 0x00019700ff047b82 */ /* 0x000f220000000800 */
[----:B--23--:R-:W-:Y:S01]  /*b5f0*/  SHF.R.U64 R0, R2, R21, R3 ;  /* 0x0000001502007219 */ /* 0x00cfe20000001203 */
[----:B-1----:R-:W-:Y:S01]  /*b600*/  VIADD R3, R14, 0xffffffff ;  /* 0xffffffff0e037836 */ /* 0x002fe20000000000 */
[----:B------:R-:W-:Y:S01]  /*b610*/  LOP3.LUT R19, R8, R19, RZ, 0xc0, !PT ;  /* 0x0000001308137212 */ /* 0x000fe200078ec0ff */
[----:B------:R-:W-:Y:S02]  /*b620*/  IMAD.MOV R12, RZ, RZ, -R12 ;  /* 0x000000ffff0c7224 */ /* 0x000fe400078e0a0c */
[----:B------:R-:W-:Y:S01]  /*b630*/  IMAD.MOV R2, RZ, RZ, -R0 ;  /* 0x000000ffff027224 */ /* 0x000fe200078e0a00 */
[----:B------:R-:W-:Y:S01]  /*b640*/  LOP3.LUT R3, R10, R3, RZ, 0xc0, !PT ;  /* 0x000000030a037212 */ /* 0x000fe200078ec0ff */
[----:B------:R-:W-:Y:S02]  /*b650*/  IMAD R19, R24, R0, R19 ;  /* 0x0000000018137224 */ /* 0x000fe400078e0213 */
[----:B0-----:R-:W-:-:S04]  /*b660*/  IMAD R0, R2, R25, R13 ;  /* 0x0000001902007224 */ /* 0x001fc800078e020d */
[----:B------:R-:W-:Y:S01]  /*b670*/  IMAD R2, R0, R14, R3 ;  /* 0x0000000e00027224 */ /* 0x000fe200078e0203 */
[----:B----4-:R-:W-:Y:S01]  /*b680*/  ISETP.NE.AND P0, PT, R4, 0x1, PT ;  /* 0x000000010400780c */ /* 0x010fe20003f05270 */
[----:B------:R-:W-:-:S05]  /*b690*/  IMAD.MOV.U32 R4, RZ, RZ, 0x1 ;  /* 0x00000001ff047424 */ /* 0x000fca00078e00ff */
[----:B------:R-:W-:-:S07]  /*b6a0*/  PRMT R0, R4, 0x7610, R0 ;  /* 0x0000761004007816 */ /* 0x000fce0000000000 */
[----:B------:R-:W-:-:S04]  /*b6b0*/  @P0 IMAD R22, R15, R12, R20 ;  /* 0x0000000c0f160224 */ /* 0x000fc800078e0214 */
[----:B------:R-:W-:-:S05]  /*b6c0*/  IMAD R19, R19, R28, R22 ;  /* 0x0000001c13137224 */ /* 0x000fca00078e0216 */
[----:B------:R-:W-:Y:S02]  /*b6d0*/  SEL R22, R2, R19, !P0 ;  /* 0x0000001302167207 */ /* 0x000fe40004000000 */
[----:B------:R-:W-:Y:S01]  /*b6e0*/  SEL R19, R19, R2, !P0 ;  /* 0x0000000213137207 */ /* 0x000fe20004000000 */
[----:B------:R-:W-:-:S07]  /*b6f0*/  IMAD.MOV.U32 R2, RZ, RZ, R11 ;  /* 0x000000ffff027224 */ /* 0x000fce00078e000b */
.L_x_272:
[----:B------:R-:W-:Y:S02]  /*b700*/  LOP3.LUT P0, RZ, R0, 0xff, RZ, 0xc0, !PT ;  /* 0x000000ff00ff7812 */ /* 0x000fe4000780c0ff */
[----:B------:R-:W-:-:S11]  /*b710*/  LOP3.LUT R155, R155, 0x1, RZ, 0x3c, !PT ;  /* 0x000000019b9b7812 */ /* 0x000fd600078e3cff */
[----:B------:R-:W-:Y:S05]  /*b720*/  @P0 BRA `(.L_x_275) ;  /* 0xffffff5c00840947 */ /* 0x000fea000383ffff */
[----:B------:R-:W-:Y:S05]  /*b730*/  EXIT ;  /* 0x000000000000794d */ /* 0x000fea0003800000 */
.L_x_14:
[----:B------:R-:W-:-:S08]  /*b740*/  ISETP.NE.AND P0, PT, R0, RZ, PT ;  /* 0x000000ff0000720c */ /* 0x000fd00003f05270 */
[----:B0-----:R-:W0:-:S00]  /*b750*/  USETMAXREG.DEALLOC.CTAPOOL 0x28 ;  /* 0x00000028000079c8 */ /* 0x001e0000080e0500 */
[----:B------:R-:W-:Y:S05]  /*b760*/  @P0 EXIT ;  /* 0x000000000000094d */ /* 0x000fea0003800000 */
[----:B0-----:R-:W-:Y:S01]  /*b770*/  LOP3.LUT P0, RZ, R8, 0xff, RZ, 0xc0, !PT ;  /* 0x000000ff08ff7812 */ /* 0x001fe2000780c0ff */
[----:B------:R-:W-:Y:S02]  /*b780*/  IMAD.MOV.U32 R0, RZ, RZ, 0x1 ;  /* 0x00000001ff007424 */ /* 0x000fe400078e00ff */
[----:B------:R-:W-:-:S10]  /*b790*/  IMAD.MOV.U32 R7, RZ, RZ, RZ ;  /* 0x000000ffff077224 */ /* 0x000fd400078e00ff */
[----:B------:R-:W-:Y:S05]  /*b7a0*/  @!P0 BRA `(.L_x_276) ;  /* 0x0000000c001c8947 */ /* 0x000fea0003800000 */
[----:B------:R-:W-:Y:S01]  /*b7b0*/  LOP3.LUT P0, RZ, R4, 0x1f, RZ, 0xc0, !PT ;  /* 0x0000001f04ff7812 */ /* 0x000fe2000780c0ff */
[----:B------:R-:W-:Y:S01]  /*b7c0*/  ULDC UR5, c[0x0][0x658] ;  /* 0x0001960000057ab9 */ /* 0x000fe20000000800 */
[----:B------:R-:W-:Y:S01]  /*b7d0*/  UMOV UR6, 0xffffffff ;  /* 0xffffffff00067882 */ /* 0x000fe20000000000 */
[----:B------:R-:W-:Y:S01]  /*b7e0*/  BSSY B0, `(.L_x_276) ;  /* 0x00000c3000007945 */ /* 0x000fe20003800000 */
[----:B------:R-:W-:Y:S01]  /*b7f0*/  USHF.L.U32 UR6, UR6, UR5, URZ ;  /* 0x0000000506067299 */ /* 0x000fe2000800063f */
[C---:B------:R-:W-:Y:S01]  /*b800*/  ISETP.NE.AND P2, PT, R3.reuse, RZ, PT ;  /* 0x000000ff0300720c */ /* 0x040fe20003f45270 */
[----:B------:R-:W-:Y:S01]  /*b810*/  IMAD.MOV.U32 R8, RZ, RZ, 0x1 ;  /* 0x00000001ff087424 */ /* 0x000fe200078e00ff */
[----:B------:R-:W-:Y:S01]  /*b820*/  ISETP.NE.OR P0, PT, R3, RZ, !P0 ;  /* 0x000000ff0300720c */ /* 0x000fe20004705670 */
[----:B------:R-:W-:Y:S01]  /*b830*/  IMAD.MOV.U32 R0, RZ, RZ, 0x1 ;  /* 0x00000001ff007424 */ /* 0x000fe200078e00ff */
[----:B------:R-:W-:Y:S01]  /*b840*/  LOP3.LUT R6, R16, 0x2, RZ, 0xfc, !PT ;  /* 0x0000000210067812 */ /* 0x000fe200078efcff */
[----:B------:R-:W-:Y:S01]  /*b850*/  IMAD.MOV.U32 R7, RZ, RZ, RZ ;  /* 0x000000ffff077224 */ /* 0x000fe200078e00ff */
[----:B------:R-:W-:Y:S01]  /*b860*/  ULDC UR4, c[0x0][0x600] ;  /* 0x0001800000047ab9 */ /* 0x000fe20000000800 */
[----:B------:R-:W-:Y:S01]  /*b870*/  UMOV UR7, 0x1 ;  /* 0x0000000100077882 */ /* 0x000fe20000000000 */
[----:B------:R-:W-:-:S02]  /*b880*/  UIADD3 UR19, UR38, 0x1, URZ ;  /* 0x0000000126137890 */ /* 0x000fc4000fffe03f */
[----:B------:R-:W-:Y:S02]  /*b890*/  UIADD3 UR15, UR4, -0x1, URZ ;  /* 0xffffffff040f7890 */ /* 0x000fe4000fffe03f */
[----:B------:R-:W-:Y:S02]  /*b8a0*/  USHF.L.U32 UR17, UR7, UR5, URZ ;  /* 0x0000000507117299 */ /* 0x000fe4000800063f */
[----:B------:R-:W-:Y:S01]  /*b8b0*/  ULOP3.LUT UR16, URZ, UR6, URZ, 0x33, !UPT ;  /* 0x000000063f107292 */ /* 0x000fe2000f8e333f */
[----:B------:R-:W-:-:S11]  /*b8c0*/  ULDC.64 UR20, c[0x0][0x198] ;  /* 0x0000660000147ab9 */ /* 0x000fd60000000a00 */
.L_x_288:
[----:B------:R-:W-:-:S03]  /*b8d0*/  UMOV UR4, 0xffffffff ;  /* 0xffffffff00047882 */ /* 0x000fc60000000000 */
[----:B------:R-:W-:Y:S05]  /*b8e0*/  BRA.DIV UR4, `(.L_x_277) ;  /* 0x0000001204dc7947 */ /* 0x000fea000b800000 */
[----:B------:R-:W-:-:S13]  /*b8f0*/  ELECT P6, URZ, PT ;  /* 0x00000000003f782f */ /* 0x000fda00038c0000 */
.L_x_308:
[----:B------:R-:W0:Y:S01]  /*b900*/  LDC R3, c[0x0][0x28c] ;  /* 0x0000a300ff037b82 */ /* 0x000e220000000800 */
[----:B------:R-:W-:Y:S01]  /*b910*/  BSSY B1, `(.L_x_278) ;  /* 0x0000037000017945 */ /* 0x000fe20003800000 */
[----:B0-----:R-:W-:-:S13]  /*b920*/  ISETP.LT.OR P6, PT, R3, 0x1, !P6 ;  /* 0x000000010300780c */ /* 0x001fda00077c1670 */
[----:B------:R-:W-:Y:S05]  /*b930*/  @P6 BRA `(.L_x_279) ;  /* 0x0000000000d06947 */ /* 0x000fea0003800000 */
[----:B------:R-:W-:Y:S02]  /*b940*/  IMAD R22, R22, 0xf0, RZ ;  /* 0x000000f016167824 */ /* 0x000fe400078e02ff */
[----:B------:R-:W-:Y:S02]  /*b950*/  IMAD.SHL.U32 R19, R19, 0x40, RZ ;  /* 0x0000004013137824 */ /* 0x000fe400078e00ff */
[----:B------:R-:W-:Y:S02]  /*b960*/  IMAD.MOV.U32 R12, RZ, RZ, RZ ;  /* 0x000000ffff0c7224 */ /* 0x000fe400078e00ff */
[----:B------:R-:W-:Y:S02]  /*b970*/  IMAD.U32 R13, RZ, RZ, UR19 ;  /* 0x00000013ff0d7e24 */ /* 0x000fe4000f8e00ff */
[----:B------:R-:W-:Y:S02]  /*b980*/  IMAD.MOV.U32 R3, RZ, RZ, R0 ;  /* 0x000000ffff037224 */ /* 0x000fe400078e0000 */
[----:B------:R-:W-:-:S07]  /*b990*/  IMAD.MOV.U32 R4, RZ, RZ, R7 ;  /* 0x000000ffff047224 */ /* 0x000fce00078e0007 */
.L_x_283:
[----:B------:R-:W0:Y:S01]  /*b9a0*/  S2R R10, SR_CgaCtaId ;  /* 0x00000000000a7919 */ /* 0x000e220000008800 */
[----:B------:R-:W-:Y:S01]  /*b9b0*/  MOV R5, 0x400 ;  /* 0x0000040000057802 */ /* 0x000fe20000000f00 */
[----:B------:R-:W1:Y:S03]  /*b9c0*/  @!P2 LDC R9, c[0x0][0x500] ;  /* 0x00014000ff09ab82 */ /* 0x000e660000000800 */
[----:B0-----:R-:W-:Y:S02]  /*b9d0*/  LEA R11, R10, R5, 0x18 ;  /* 0x000000050a0b7211 */ /* 0x001fe400078ec0ff */
[----:B------:R-:W-:-:S03]  /*b9e0*/  SHF.L.U32 R5, R3, 0x1f, RZ ;  /* 0x0000001f03057819 */ /* 0x000fc600000006ff */
[----:B------:R-:W-:-:S04]  /*b9f0*/  IMAD R10, R4, 0x8, R11 ;  /* 0x00000008040a7824 */ /* 0x000fc800078e020b */
[----:B------:R-:W0:Y:S02]  /*ba00*/  SYNCS.PHASECHK.TRANS64.TRYWAIT P1, [R10+URZ+0x58], R5 ;  /* 0x000058050a0075a7 */ /* 0x000e24000802017f */
[----:B01----:R-:W-:Y:S05]  /*ba10*/  @!P1 BRA `(.L_x_280) ;  /* 0x0000001000b09947 */ /* 0x003fea0003800000 */
.L_x_309:
[----:B0-----:R-:W-:Y:S01]  /*ba20*/  PRMT R5, R6, 0x9910, RZ ;  /* 0x0000991006057816 */ /* 0x001fe200000000ff */
[----:B------:R0:W-:Y:S03]  /*ba30*/  @!P2 SYNCS.ARRIVE.TRANS64 RZ, [R10+URZ], R9 ;  /* 0x000000090affa9a7 */ /* 0x0001e6000800003f */
[----:B------:R-:W-:-:S13]  /*ba40*/  ISETP.NE.AND P1, PT, R5, 0x2, PT ;  /* 0x000000020500780c */ /* 0x000fda0003f25270 */
[----:B0-----:R-:W-:Y:S05]  /*ba50*/  @P1 BRA `(.L_x_281) ;  /* 0x0000000000041947 */ /* 0x001fea0003800000 */
[----:B------:R-:W-:Y:S01]  /*ba60*/  BPT.TRAP 0x1 ;  /* 0x000000040000795c */ /* 0x000fe20000300000 */
.L_x_281:
[----:B------:R-:W-:Y:S05]  /*ba70*/  @P0 BRA `(.L_x_282) ;  /* 0x0000000000040947 */ /* 0x000fea0003800000 */
[----:B------:R-:W-:Y:S01]  /*ba80*/  BPT.TRAP 0x1 ;  /* 0x000000040000795c */ /* 0x000fe20000300000 */
.L_x_282:
[--C-:B------:R-:W-:Y:S01]  /*ba90*/  IMAD R5, R4, 0x1000, R11.reuse ;  /* 0x0000100004057824 */ /* 0x100fe200078e020b */
[----:B------:R-:W-:Y:S01]  /*baa0*/  R2UR UR9, R10 ;  /* 0x000000000a0972ca */ /* 0x000fe200000e0000 */
[C---:B------:R-:W-:Y:S01]  /*bab0*/  IMAD R11, R4.reuse, 0x3c00, R11 ;  /* 0x00003c00040b7824 */ /* 0x040fe200078e020b */
[----:B------:R-:W-:Y:S01]  /*bac0*/  UIADD3 UR4, UP0, UR20, 0xf0, URZ ;  /* 0x000000f014047890 */ /* 0x000fe2000ff1e03f */
[----:B------:R-:W-:Y:S01]  /*bad0*/  VIADD R13, R13, 0xffffffff ;  /* 0xffffffff0d0d7836 */ /* 0x000fe20000000000 */
[----:B------:R-:W-:Y:S01]  /*bae0*/  R2UR UR5, R5 ;  /* 0x00000000050572ca */ /* 0x000fe200000e0000 */
[----:B------:R-:W-:Y:S01]  /*baf0*/  UIADD3 UR22, UP1, UR20, 0x1f0, URZ ;  /* 0x000001f014167890 */ /* 0x000fe2000ff3e03f */
[----:B------:R-:W-:Y:S01]  /*bb00*/  R2UR UR8, R11 ;  /* 0x000000000b0872ca */ /* 0x000fe200000e0000 */
[----:B------:R-:W-:Y:S01]  /*bb10*/  VIADD R4, R4, 0x1 ;  /* 0x0000000104047836 */ /* 0x000fe20000000000 */
[----:B------:R-:W-:Y:S01]  /*bb20*/  R2UR UR11, R19 ;  /* 0x00000000130b72ca */ /* 0x000fe200000e0000 */
[----:B------:R-:W-:Y:S01]  /*bb30*/  UIADD3.X UR23, URZ, UR21, URZ, UP1, !UPT ;  /* 0x000000153f177290 */ /* 0x000fe20008ffe43f */
[----:B------:R-:W-:Y:S01]  /*bb40*/  R2UR UR10, R12 ;  /* 0x000000000c0a72ca */ /* 0x000fe200000e0000 */
[----:B------:R-:W-:Y:S01]  /*bb50*/  UMOV UR6, 0x0 ;  /* 0x0000000000067882 */ /* 0x000fe20000000000 */
[----:B------:R-:W-:Y:S01]  /*bb60*/  R2UR UR12, R2 ;  /* 0x00000000020c72ca */ /* 0x000fe200000e0000 */
[----:B------:R-:W-:Y:S01]  /*bb70*/  UMOV UR7, 0x10000000 ;  /* 0x1000000000077882 */ /* 0x000fe20000000000 */
[----:B------:R-:W-:Y:S01]  /*bb80*/  R2UR UR18, R22 ;  /* 0x00000000161272ca */ /* 0x000fe200000e0000 */
[----:B------:R-:W-:Y:S01]  /*bb90*/  VIADD R12, R12, 0x20 ;  /* 0x000000200c0c7836 */ /* 0x000fe20000000000 */
[----:B------:R-:W-:Y:S01]  /*bba0*/  ISETP.GT.AND P3, PT, R13, 0x1, PT ;  /* 0x000000010d00780c */ /* 0x000fe20003f64270 */
[----:B------:R-:W-:Y:S01]  /*bbb0*/  UIADD3 UR13, UR5, 0x180, URZ ;  /* 0x00000180050d7890 */ /* 0x000fe2000fffe03f */
[----:B------:R-:W-:Y:S01]  /*bbc0*/  ISETP.NE.AND P1, PT, R4, 0xb, PT ;  /* 0x0000000b0400780c */ /* 0x000fe20003f25270 */
[----:B------:R-:W-:-:S02]  /*bbd0*/  UIADD3.X UR5, URZ, UR21, URZ, UP0, !UPT ;  /* 0x000000153f057290 */ /* 0x000fc400087fe43f */
[----:B------:R-:W-:Y:S01]  /*bbe0*/  UIADD3 UR14, UR8, 0xb180, URZ ;  /* 0x0000b180080e7890 */ /* 0x000fe2000fffe03f */
[----:B------:R-:W-:Y:S02]  /*bbf0*/  SEL R10, RZ, 0x1, P1 ;  /* 0x00000001ff0a7807 */ /* 0x000fe40000800000 */
[----:B------:R-:W-:Y:S01]  /*bc00*/  UMOV UR8, UR13 ;  /* 0x0000000d00087c82 */ /* 0x000fe20008000000 */
[----:B------:R-:W-:Y:S02]  /*bc10*/  SEL R4, R4, RZ, P1 ;  /* 0x000000ff04047207 */ /* 0x000fe40000800000 */
[----:B------:R-:W-:Y:S01]  /*bc20*/  LOP3.LUT R3, R3, R10, RZ, 0x3c, !PT ;  /* 0x0000000a03037212 */ /* 0x000fe200078e3cff */
[----:B------:R0:W-:Y:S02]  /*bc30*/  UTMALDG.3D [UR8], [UR4], desc[UR6] ;  /* 0x00000608040075b4 */ /* 0x0001e40008011000 */
[----:B0-----:R-:W-:Y:S01]  /*bc40*/  UMOV UR8, UR14 ;  /* 0x0000000e00087c82 */ /* 0x001fe20008000000 */
[----:B------:R-:W-:-:S02]  /*bc50*/  UMOV UR11, UR18 ;  /* 0x00000012000b7c82 */ /* 0x000fc40008000000 */
[----:B------:R0:W-:Y:S02]  /*bc60*/  UTMALDG.3D [UR8], [UR22], desc[UR6] ;  /* 0x00000608160075b4 */ /* 0x0001e40008011000 */
[----:B0-----:R-:W-:Y:S05]  /*bc70*/  @P3 BRA `(.L_x_283) ;  /* 0xfffffffc00483947 */ /* 0x001fea000383ffff */
.L_x_279:
[----:B------:R-:W-:Y:S05]  /*bc80*/  BSYNC B1 ;  /* 0x0000000000017941 */ /* 0x000fea0003800000 */
.L_x_278:
[----:B------:R-:W2:Y:S01]  /*bc90*/  LDL.64 R10, [R1] ;  /* 0x00000000010a7983 */ /* 0x000ea20000100a00 */
[----:B------:R-:W-:Y:S01]  /*bca0*/  LOP3.LUT P4, RZ, R8, 0xff, RZ, 0xc0, !PT ;  /* 0x000000ff08ff7812 */ /* 0x000fe2000788c0ff */
[----:B------:R-:W-:Y:S01]  /*bcb0*/  VIADD R4, R7, UR38 ;  /* 0x0000002607047c36 */ /* 0x000fe20008000000 */
[----:B------:R-:W-:Y:S01]  /*bcc0*/  ULDC.64 UR4, c[0x0][0x650] ;  /* 0x0001940000047ab9 */ /* 0x000fe20000000a00 */
[----:B------:R-:W-:Y:S01]  /*bcd0*/  IMAD.U32 R7, RZ, RZ, UR38 ;  /* 0x00000026ff077e24 */ /* 0x000fe2000f8e00ff */
[----:B------:R-:W-:Y:S01]  /*bce0*/  UISETP.GE.U32.AND UP0, UPT, UR38, 0xb, UPT ;  /* 0x0000000b2600788c */ /* 0x000fe2000bf06070 */
[----:B------:R-:W-:Y:S01]  /*bcf0*/  BSSY B1, `(.L_x_284) ;  /* 0x000006f000017945 */ /* 0x000fe20003800000 */
[----:B------:R-:W-:Y:S01]  /*bd00*/  ISETP.GT.U32.AND P1, PT, R4, 0xa, PT ;  /* 0x0000000a0400780c */ /* 0x000fe20003f24070 */
[----:B------:R-:W-:Y:S01]  /*bd10*/  IMAD.MOV.U32 R19, RZ, RZ, -0x1 ;  /* 0xffffffffff137424 */ /* 0x000fe200078e00ff */
[----:B------:R-:W-:Y:S01]  /*bd20*/  PRMT R8, RZ, 0x7610, R8 ;  /* 0x00007610ff087816 */ /* 0x000fe20000000008 */
[----:B------:R-:W-:Y:S01]  /*bd30*/  IMAD.MOV.U32 R22, RZ, RZ, -0x1 ;  /* 0xffffffffff167424 */ /* 0x000fe200078e00ff */
[----:B------:R-:W-:-:S02]  /*bd40*/  ISETP.LT.U32.AND P1, PT, R7, 0xb, P1 ;  /* 0x0000000b0700780c */ /* 0x000fc40000f21070 */
[----:B------:R-:W-:Y:S01]  /*bd50*/  PLOP3.LUT P3, PT, PT, PT, UP0, 0x80, 0x0 ;  /* 0x000000000000781c */ /* 0x000fe20003f6f008 */
[----:B------:R-:W0:Y:S01]  /*bd60*/  @P4 S2R R3, SR_CgaCtaId ;  /* 0x0000000000034919 */ /* 0x000e220000008800 */
[----:B------:R-:W-:-:S04]  /*bd70*/  @P4 MOV R2, 0x400 ;  /* 0x0000040000024802 */ /* 0x000fc80000000f00 */
[----:B0-----:R-:W-:Y:S01]  /*bd80*/  @P4 LEA R5, R3, R2, 0x18 ;  /* 0x0000000203054211 */ /* 0x001fe200078ec0ff */
[----:B------:R-:W-:-:S03]  /*bd90*/  IMAD.WIDE.U32 R2, R4, -0x45d1745d, RZ ;  /* 0xba2e8ba304027825 */ /* 0x000fc600078e00ff */
[----:B------:R0:W-:Y:S01]  /*bda0*/  @P4 SYNCS.ARRIVE.TRANS64.A1T0 RZ, [R5+URZ+0xe8], RZ ;  /* 0x0000e8ff05ff49a7 */ /* 0x0001e2000810003f */
[----:B------:R-:W-:Y:S01]  /*bdb0*/  IMAD.MOV.U32 R2, RZ, RZ, -0x1 ;  /* 0xffffffffff027424 */ /* 0x000fe200078e00ff */
[----:B0-----:R-:W-:Y:S02]  /*bdc0*/  SHF.R.U32.HI R5, RZ, 0x3, R3 ;  /* 0x00000003ff057819 */ /* 0x001fe40000011603 */
[----:B------:R-:W-:-:S03]  /*bdd0*/  SEL R3, RZ, 0x1, !P1 ;  /* 0x00000001ff037807 */ /* 0x000fc60004800000 */
[----:B------:R-:W-:Y:S01]  /*bde0*/  IMAD R7, R5, -0xb, R4 ;  /* 0xfffffff505077824 */ /* 0x000fe200078e0204 */
[----:B------:R-:W-:Y:S02]  /*bdf0*/  LOP3.LUT R0, R0, R3, RZ, 0x3c, !PT ;  /* 0x0000000300007212 */ /* 0x000fe400078e3cff */
[----:B------:R-:W-:Y:S02]  /*be00*/  PRMT R3, RZ, 0x7610, R3 ;  /* 0x00007610ff037816 */ /* 0x000fe40000000003 */
[----:B------:R-:W-:Y:S02]  /*be10*/  @P3 LOP3.LUT R0, R0, 0x1, R5, 0x78, !PT ;  /* 0x0000000100003812 */ /* 0x000fe400078e7805 */
[----:B--2---:R-:W-:-:S04]  /*be20*/  IADD3 R18, P4, R18, R10, RZ ;  /* 0x0000000a12127210 */ /* 0x004fc80007f9e0ff */
[----:B------:R-:W-:Y:S01]  /*be30*/  ISETP.GE.U32.AND P1, PT, R18, UR4, PT ;  /* 0x0000000412007c0c */ /* 0x000fe2000bf26070 */
[----:B------:R-:W-:-:S05]  /*be40*/  IMAD.X R17, R17, 0x1, R23, P4 ;  /* 0x0000000111117824 */ /* 0x000fca00020e0617 */
[----:B------:R-:W-:-:S13]  /*be50*/  ISETP.GE.U32.AND.EX P1, PT, R17, UR5, PT, P1 ;  /* 0x0000000511007c0c */ /* 0x000fda000bf26110 */
[----:B------:R-:W-:Y:S05]  /*be60*/  @P1 BRA `(.L_x_285) ;  /* 0x00000004005c1947 */ /* 0x000fea0003800000 */
[----:B------:R-:W0:Y:S01]  /*be70*/  S2R R11, SR_CTAID.X ;  /* 0x00000000000b7919 */ /* 0x000e220000002500 */
[----:B------:R-:W-:Y:S01]  /*be80*/  ULDC.64 UR4, c[0x0][0x628] ;  /* 0x00018a0000047ab9 */ /* 0x000fe20000000a00 */
[----:B------:R-:W1:Y:S01]  /*be90*/  LDC R12, c[0x0][0x144] ;  /* 0x00005100ff0c7b82 */ /* 0x000e620000000800 */
[----:B------:R-:W-:Y:S01]  /*bea0*/  ISETP.NE.U32.AND P1, PT, RZ, UR4, PT ;  /* 0x00000004ff007c0c */ /* 0x000fe2000bf25070 */
[----:B------:R-:W2:Y:S01]  /*beb0*/  S2R R9, SR_CTAID.Y ;  /* 0x0000000000097919 */ /* 0x000ea20000002600 */
[----:B------:R-:W-:Y:S01]  /*bec0*/  ULDC UR6, c[0x0][0x150] ;  /* 0x0000540000067ab9 */ /* 0x000fe20000000800 */
[----:B------:R-:W-:Y:S01]  /*bed0*/  ULDC UR7, c[0x0][0x630] ;  /* 0x00018c0000077ab9 */ /* 0x000fe20000000800 */
[----:B------:R-:W-:Y:S01]  /*bee0*/  ISETP.NE.AND.EX P1, PT, RZ, UR5, PT, P1 ;  /* 0x00000005ff007c0c */ /* 0x000fe2000bf25310 */
[----:B------:R-:W-:Y:S01]  /*bef0*/  IMAD.MOV.U32 R2, RZ, RZ, R18 ;  /* 0x000000ffff027224 */ /* 0x000fe200078e0012 */
[----:B0-----:R-:W-:-:S05]  /*bf00*/  I2FP.F32.U32 R3, R11 ;  /* 0x0000000b00037245 */ /* 0x001fca0000201000 */
[----:B------:R-:W-:Y:S01]  /*bf10*/  FMUL R14, R3, UR6 ;  /* 0x00000006030e7c20 */ /* 0x000fe20008400000 */
[----:B------:R-:W-:-:S05]  /*bf20*/  IMAD.MOV.U32 R3, RZ, RZ, R17 ;  /* 0x000000ffff037224 */ /* 0x000fca00078e0011 */
[----:B--2---:R-:W-:Y:S05]  /*bf30*/  @!P1 BRA `(.L_x_286) ;  /* 0x0000000000289947 */ /* 0x004fea0003800000 */
[----:B------:R-:W-:Y:S02]  /*bf40*/  ULDC UR6, c[0x0][0x634] ;  /* 0x00018d0000067ab9 */ /* 0x000fe40000000800 */
[----:B------:R-:W-:-:S05]  /*bf50*/  IADD3 R3, P1, R18, UR6, RZ ;  /* 0x0000000612037c10 */ /* 0x000fca000ff3e0ff */
[----:B------:R-:W-:-:S04]  /*bf60*/  IMAD.X R13, RZ, RZ, R17, P1 ;  /* 0x000000ffff0d7224 */ /* 0x000fc800008e0611 */
[----:B------:R-:W-:-:S04]  /*bf70*/  IMAD.WIDE.U32 R4, R13, UR4, RZ ;  /* 0x000000040d047c25 */ /* 0x000fc8000f8e00ff */
[----:B------:R-:W-:-:S04]  /*bf80*/  IMAD.WIDE.U32 R4, P1, R3, UR5, R4 ;  /* 0x0000000503047c25 */ /* 0x000fc8000f820004 */
[----:B------:R-:W-:-:S04]  /*bf90*/  IMAD.WIDE.U32 R2, R3, UR4, RZ ;  /* 0x0000000403027c25 */ /* 0x000fc8000f8e00ff */
[----:B------:R-:W-:Y:S01]  /*bfa0*/  IMAD.MOV.U32 R2, RZ, RZ, R5 ;  /* 0x000000ffff027224 */ /* 0x000fe200078e0005 */
[----:B------:R-:W-:Y:S01]  /*bfb0*/  IADD3 RZ, P3, R3, R4, RZ ;  /* 0x0000000403ff7210 */ /* 0x000fe20007f7e0ff */
[----:B------:R-:W-:-:S04]  /*bfc0*/  IMAD.X R3, RZ, RZ, RZ, P1 ;  /* 0x000000ffff037224 */ /* 0x000fc800008e06ff */
[----:B------:R-:W-:-:S08]  /*bfd0*/  IMAD.WIDE.U32.X R2, R13, UR5, R2, P3 ;  /* 0x000000050d027c25 */ /* 0x000fd000098e0402 */
.L_x_286:
[--C-:B------:R-:W-:Y:S01]  /*bfe0*/  SHF.R.U64 R10, R2, UR7, R3.reuse ;  /* 0x00000007020a7c19 */ /* 0x100fe20008001203 */
[----:B------:R-:W0:Y:S01]  /*bff0*/  F2I.U32.TRUNC.NTZ R14, R14 ;  /* 0x0000000e000e7305 */ /* 0x000e22000020f000 */
[----:B------:R-:W-:Y:S01]  /*c000*/  SHF.R.U32.HI R2, RZ, UR7, R3 ;  /* 0x00000007ff027c19 */ /* 0x000fe20008011603 */
[----:B------:R-:W-:Y:S01]  /*c010*/  ULDC.64 UR4, c[0x0][0x620] ;  /* 0x0001880000047ab9 */ /* 0x000fe20000000a00 */
[----:B------:R-:W-:Y:S01]  /*c020*/  IADD3 R5, P1, RZ, -R10, RZ ;  /* 0x8000000aff057210 */ /* 0x000fe20007f3e0ff */
[----:B------:R-:W-:Y:S01]  /*c030*/  IMAD.MOV.U32 R3, RZ, RZ, R17 ;  /* 0x000000ffff037224 */ /* 0x000fe200078e0011 */
[----:B------:R-:W-:-:S03]  /*c040*/  ULDC.64 UR6, c[0x0][0x640] ;  /* 0x0001900000067ab9 */ /* 0x000fc60000000a00 */
[----:B------:R-:W-:Y:S01]  /*c050*/  IMAD.X R2, RZ, RZ, ~R2, P1 ;  /* 0x000000ffff027224 */ /* 0x000fe200008e0e02 */
[----:B------:R-:W-:-:S03]  /*c060*/  ISETP.NE.U32.AND P1, PT, RZ, UR6, PT ;  /* 0x00000006ff007c0c */ /* 0x000fc6000bf25070 */
[----:B------:R-:W-:Y:S01]  /*c070*/  IMAD R4, R2, UR4, RZ ;  /* 0x0000000402047c24 */ /* 0x000fe2000f8e02ff */
[----:B------:R-:W-:Y:S01]  /*c080*/  ISETP.NE.AND.EX P1, PT, RZ, UR7, PT, P1 ;  /* 0x00000007ff007c0c */ /* 0x000fe2000bf25310 */
[----:B------:R-:W-:-:S04]  /*c090*/  IMAD.MOV.U32 R2, RZ, RZ, R18 ;  /* 0x000000ffff027224 */ /* 0x000fc800078e0012 */
[----:B------:R-:W-:Y:S01]  /*c0a0*/  IMAD.WIDE.U32 R2, R5, UR4, R2 ;  /* 0x0000000405027c25 */ /* 0x000fe2000f8e0002 */
[----:B------:R-:W-:-:S03]  /*c0b0*/  ULDC UR4, c[0x0][0x618] ;  /* 0x0001860000047ab9 */ /* 0x000fc60000000800 */
[----:B------:R-:W-:Y:S01]  /*c0c0*/  IMAD R5, R5, UR5, R4 ;  /* 0x0000000505057c24 */ /* 0x000fe2000f8e0204 */
[----:B------:R-:W-:Y:S01]  /*c0d0*/  ULDC UR5, c[0x0][0x154] ;  /* 0x0000550000057ab9 */ /* 0x000fe20000000800 */
[----:B0-----:R-:W-:Y:S02]  /*c0e0*/  IMAD.MOV R4, RZ, RZ, -R14 ;  /* 0x000000ffff047224 */ /* 0x001fe400078e0a0e */
[----:B------:R-:W0:Y:S01]  /*c0f0*/  LDC R14, c[0x0][0x148] ;  /* 0x00005200ff0e7b82 */ /* 0x000e220000000800 */
[----:B------:R-:W-:Y:S02]  /*c100*/  IMAD.IADD R3, R3, 0x1, R5 ;  /* 0x0000000103037824 */ /* 0x000fe400078e0205 */
[----:B-1----:R-:W-:Y:S01]  /*c110*/  IMAD R11, R12, R4, R11 ;  /* 0x000000040c0b7224 */ /* 0x002fe200078e020b */
[----:B------:R-:W-:Y:S02]  /*c120*/  I2FP.F32.U32 R4, R9 ;  /* 0x0000000900047245 */ /* 0x000fe40000201000 */
[----:B------:R-:W-:-:S02]  /*c130*/  SHF.R.U64 R12, R2, UR4, R3 ;  /* 0x00000004020c7c19 */ /* 0x000fc40008001203 */
[----:B------:R-:W-:Y:S01]  /*c140*/  SHF.R.U32.HI R3, RZ, UR4, R3 ;  /* 0x00000004ff037c19 */ /* 0x000fe20008011603 */
[----:B------:R-:W-:Y:S01]  /*c150*/  FMUL R4, R4, UR5 ;  /* 0x0000000504047c20 */ /* 0x000fe20008400000 */
[----:B------:R-:W-:Y:S02]  /*c160*/  ULDC UR4, c[0x0][0x608] ;  /* 0x0001820000047ab9 */ /* 0x000fe40000000800 */
[--C-:B------:R-:W-:Y:S01]  /*c170*/  SHF.R.U64 R15, R12, UR4, R3.reuse ;  /* 0x000000040c0f7c19 */ /* 0x100fe20008001203 */
[----:B------:R1:W2:Y:S01]  /*c180*/  F2I.U32.TRUNC.NTZ R20, R4 ;  /* 0x0000000400147305 */ /* 0x0002a2000020f000 */
[----:B------:R-:W-:Y:S01]  /*c190*/  SHF.R.U32.HI R2, RZ, UR4, R3 ;  /* 0x00000004ff027c19 */ /* 0x000fe20008011603 */
[----:B------:R-:W-:-:S03]  /*c1a0*/  ULDC UR4, c[0x0][0x658] ;  /* 0x0001960000047ab9 */ /* 0x000fc60000000800 */
[--C-:B------:R-:W-:Y:S02]  /*c1b0*/  SHF.R.U64 R13, R15, UR4, R2.reuse ;  /* 0x000000040f0d7c19 */ /* 0x100fe40008001202 */
[----:B------:R-:W-:-:S03]  /*c1c0*/  SHF.R.U32.HI R19, RZ, UR4, R2 ;  /* 0x00000004ff137c19 */ /* 0x000fc60008011602 */
[----:B------:R-:W-:Y:S02]  /*c1d0*/  IMAD.MOV.U32 R2, RZ, RZ, R13 ;  /* 0x000000ffff027224 */ /* 0x000fe400078e000d */
[----:B------:R-:W-:Y:S01]  /*c1e0*/  IMAD.MOV.U32 R3, RZ, RZ, R19 ;  /* 0x000000ffff037224 */ /* 0x000fe200078e0013 */
[----:B-1----:R-:W-:Y:S06]  /*c1f0*/  @!P1 BRA `(.L_x_287) ;  /* 0x0000000000289947 */ /* 0x002fec0003800000 */
        /* <DEDUP_REMOVED lines=10> */
.L_x_287:
[----:B------:R-:W1:Y:S01]  /*c2a0*/  LDC R4, c[0x0][0x65c] ;  /* 0x00019700ff047b82 */ /* 0x000e620000000800 */
[----:B------:R-:W-:Y:S01]  /*c2b0*/  ULDC UR4, c[0x0][0x648] ;  /* 0x0001920000047ab9 */ /* 0x000fe20000000800 */
[----:B------:R-:W-:Y:S01]  /*c2c0*/  LOP3.LUT R15, R15, UR16, RZ, 0xc0, !PT ;  /* 0x000000100f0f7c12 */ /* 0x000fe2000f8ec0ff */
[----:B--2---:R-:W-:Y:S01]  /*c2d0*/  IMAD.MOV R20, RZ, RZ, -R20 ;  /* 0x000000ffff147224 */ /* 0x004fe200078e0a14 */
[----:B------:R-:W-:Y:S01]  /*c2e0*/  SHF.R.U64 R2, R2, UR4, R3 ;  /* 0x0000000402027c19 */ /* 0x000fe20008001203 */
[----:B------:R-:W-:Y:S01]  /*c2f0*/  ULDC UR4, c[0x0][0x638] ;  /* 0x00018e0000047ab9 */ /* 0x000fe20000000800 */
[----:B------:R-:W-:Y:S01]  /*c300*/  LOP3.LUT R12, R12, UR15, RZ, 0xc0, !PT ;  /* 0x0000000f0c0c7c12 */ /* 0x000fe2000f8ec0ff */
[----:B------:R-:W-:Y:S01]  /*c310*/  ULDC UR5, c[0x0][0x610] ;  /* 0x0001840000057ab9 */ /* 0x000fe20000000800 */
[----:B------:R-:W-:Y:S01]  /*c320*/  IMAD.MOV.U32 R3, RZ, RZ, 0x1 ;  /* 0x00000001ff037424 */ /* 0x000fe200078e00ff */
[----:B-1----:R-:W-:Y:S01]  /*c330*/  ISETP.NE.AND P1, PT, R4, 0x1, PT ;  /* 0x000000010400780c */ /* 0x002fe20003f25270 */
[----:B------:R-:W-:-:S02]  /*c340*/  IMAD.MOV R4, RZ, RZ, -R2 ;  /* 0x000000ffff047224 */ /* 0x000fc400078e0a02 */
[----:B------:R-:W-:Y:S02]  /*c350*/  IMAD R2, R2, UR17, R15 ;  /* 0x0000001102027c24 */ /* 0x000fe4000f8e020f */
[----:B------:R-:W-:Y:S01]  /*c360*/  IMAD R13, R4, UR4, R13 ;  /* 0x00000004040d7c24 */ /* 0x000fe2000f8e020d */
[----:B------:R-:W-:-:S07]  /*c370*/  ULDC UR4, c[0x0][0x600] ;  /* 0x0001800000047ab9 */ /* 0x000fce0000000800 */
[----:B0-----:R-:W-:-:S04]  /*c380*/  @P1 IMAD R11, R14, R20, R9 ;  /* 0x000000140e0b1224 */ /* 0x001fc800078e0209 */
[----:B------:R-:W-:Y:S02]  /*c390*/  IMAD R11, R2, UR5, R11 ;  /* 0x00000005020b7c24 */ /* 0x000fe4000f8e020b */
[----:B------:R-:W-:-:S05]  /*c3a0*/  IMAD R2, R13, UR4, R12 ;  /* 0x000000040d027c24 */ /* 0x000fca000f8e020c */
[----:B------:R-:W-:Y:S02]  /*c3b0*/  SEL R22, R2, R11, !P1 ;  /* 0x0000000b02167207 */ /* 0x000fe40004800000 */
[----:B------:R-:W-:Y:S01]  /*c3c0*/  SEL R19, R11, R2, !P1 ;  /* 0x000000020b137207 */ /* 0x000fe20004800000 */
[----:B------:R-:W-:-:S07]  /*c3d0*/  IMAD.MOV.U32 R2, RZ, RZ, R10 ;  /* 0x000000ffff027224 */ /* 0x000fce00078e000a */
.L_x_285:
[----:B------:R-:W-:Y:S05]  /*c3e0*/  BSYNC B1 ;  /* 0x0000000000017941 */ /* 0x000fea0003800000 */
.L_x_284:
[----:B------:R-:W-:-:S13]  /*c3f0*/  LOP3.LUT P1, RZ, R3, 0xff, RZ, 0xc0, !PT ;  /* 0x000000ff03ff7812 */ /* 0x000fda000782c0ff */
[----:B------:R-:W-:Y:S05]  /*c400*/  @P1 BRA `(.L_x_288) ;  /* 0xfffffff400301947 */ /* 0x000fea000383ffff */
[----:B------:R-:W-:Y:S05]  /*c410*/  BSYNC B0 ;  /* 0x0000000000007941 */ /* 0x000fea0003800000 */
.L_x_276:
[----:B------:R-:W-:-:S03]  /*c420*/  UMOV UR4, 0xffffffff ;  /* 0xffffffff00047882 */ /* 0x000fc60000000000 */
[----:B------:R-:W-:Y:S05]  /*c430*/  BRA.DIV UR4, `(.L_x_289) ;  /* 0x0000000a043c7947 */ /* 0x000fea000b800000 */
[----:B------:R-:W-:-:S13]  /*c440*/  ELECT P6, URZ, PT ;  /* 0x00000000003f782f */ /* 0x000fda00038c0000 */
.L_x_312:
[----:B------:R-:W-:Y:S04]  /*c450*/  BSSY B0, `(.L_x_290) ;  /* 0x000006a000007945 */ /* 0x000fe80003800000 */
[----:B------:R-:W-:Y:S05]  /*c460*/  @!P6 BRA `(.L_x_291) ;  /* 0x0000000400a0e947 */ /* 0x000fea0003800000 */
[----:B------:R-:W-:-:S04]  /*c470*/  LOP3.LUT R16, R16, 0x2, RZ, 0xfc, !PT ;  /* 0x0000000210107812 */ /* 0x000fc800078efcff */
[----:B------:R-:W-:-:S13]  /*c480*/  ISETP.NE.AND P0, PT, R16, 0x3, PT ;  /* 0x000000031000780c */ /* 0x000fda0003f05270 */
[----:B------:R-:W-:Y:S05]  /*c490*/  @!P0 BRA `(.L_x_292) ;  /* 0x0000000000048947 */ /* 0x000fea0003800000 */
[----:B------:R-:W-:Y:S01]  /*c4a0*/  BPT.TRAP 0x1 ;  /* 0x000000040000795c */ /* 0x000fe20000300000 */
.L_x_292:
[----:B------:R-:W0:Y:S01]  /*c4b0*/  S2R R3, SR_CgaCtaId ;  /* 0x0000000000037919 */ /* 0x000e220000008800 */
[----:B------:R-:W-:Y:S02]  /*c4c0*/  MOV R2, 0x400 ;  /* 0x0000040000027802 */ /* 0x000fe40000000f00 */
[----:B------:R-:W-:Y:S02]  /*c4d0*/  SHF.L.U32 R4, R0, 0x1f, RZ ;  /* 0x0000001f00047819 */ /* 0x000fe400000006ff */
[----:B0-----:R-:W-:-:S05]  /*c4e0*/  LEA R2, R3, R2, 0x18 ;  /* 0x0000000203027211 */ /* 0x001fca00078ec0ff */
[----:B------:R-:W-:-:S04]  /*c4f0*/  VIADD R2, R2, 0x58 ;  /* 0x0000005802027836 */ /* 0x000fc80000000000 */
[C---:B------:R-:W-:Y:S02]  /*c500*/  IMAD R9, R7.reuse, 0x8, R2 ;  /* 0x0000000807097824 */ /* 0x040fe400078e0202 */
[----:B------:R-:W-:Y:S02]  /*c510*/  VIADD R7, R7, 0x1 ;  /* 0x0000000107077836 */ /* 0x000fe40000000000 */
[----:B------:R-:W0:Y:S03]  /*c520*/  SYNCS.PHASECHK.TRANS64.TRYWAIT P0, [R9+URZ], R4 ;  /* 0x00000004090075a7 */ /* 0x000e26000800017f */
[----:B------:R-:W-:-:S04]  /*c530*/  ISETP.NE.AND P1, PT, R7, 0xb, PT ;  /* 0x0000000b0700780c */ /* 0x000fc80003f25270 */
[----:B------:R-:W-:Y:S02]  /*c540*/  SEL R3, RZ, 0x1, P1 ;  /* 0x00000001ff037807 */ /* 0x000fe40000800000 */
[----:B------:R-:W-:Y:S02]  /*c550*/  SEL R7, R7, RZ, P1 ;  /* 0x000000ff07077207 */ /* 0x000fe40000800000 */
[----:B------:R-:W-:-:S03]  /*c560*/  LOP3.LUT R6, R0, R3, RZ, 0x3c, !PT ;  /* 0x0000000300067212 */ /* 0x000fc600078e3cff */
[----:B------:R-:W-:Y:S01]  /*c570*/  IMAD R8, R7, 0x8, R2 ;  /* 0x0000000807087824 */ /* 0x000fe200078e0202 */
[----:B------:R-:W-:Y:S01]  /*c580*/  SHF.L.U32 R5, R6, 0x1f, RZ ;  /* 0x0000001f06057819 */ /* 0x000fe200000006ff */
[----:B0-----:R-:W-:Y:S06]  /*c590*/  @!P0 BRA `(.L_x_293) ;  /* 0x0000000800048947 */ /* 0x001fec0003800000 */
.L_x_313:
[----:B------:R-:W1:Y:S01]  /*c5a0*/  SYNCS.PHASECHK.TRANS64.TRYWAIT P0, [R8+URZ], R5 ;  /* 0x00000005080075a7 */ /* 0x000e62000800017f */
[----:B------:R-:W-:-:S05]  /*c5b0*/  VIADD R0, R7, 0x1 ;  /* 0x0000000107007836 */ /* 0x000fca0000000000 */
[----:B------:R-:W-:-:S04]  /*c5c0*/  ISETP.NE.AND P1, PT, R0, 0xb, PT ;  /* 0x0000000b0000780c */ /* 0x000fc80003f25270 */
[----:B------:R-:W-:Y:S02]  /*c5d0*/  SEL R3, RZ, 0x1, P1 ;  /* 0x00000001ff037807 */ /* 0x000fe40000800000 */
[----:B------:R-:W-:Y:S02]  /*c5e0*/  SEL R7, R0, RZ, P1 ;  /* 0x000000ff00077207 */ /* 0x000fe40000800000 */
[----:B------:R-:W-:-:S03]  /*c5f0*/  LOP3.LUT R6, R6, R3, RZ, 0x3c, !PT ;  /* 0x0000000306067212 */ /* 0x000fc600078e3cff */
[----:B0-----:R-:W-:Y:S01]  /*c600*/  IMAD R9, R7, 0x8, R2 ;  /* 0x0000000807097824 */ /* 0x001fe200078e0202 */
[----:B------:R-:W-:Y:S01]  /*c610*/  SHF.L.U32 R4, R6, 0x1f, RZ ;  /* 0x0000001f06047819 */ /* 0x000fe200000006ff */
[----:B-1----:R-:W-:Y:S06]  /*c620*/  @!P0 BRA `(.L_x_294) ;  /* 0x0000000400f48947 */ /* 0x002fec0003800000 */
.L_x_314:
        /* <DEDUP_REMOVED lines=9> */
.L_x_315:
        /* <DEDUP_REMOVED lines=9> */
.L_x_316:
        /* <DEDUP_REMOVED lines=9> */
.L_x_317:
        /* <DEDUP_REMOVED lines=9> */
.L_x_318:
        /* <DEDUP_REMOVED lines=9> */
.L_x_319:
        /* <DEDUP_REMOVED lines=9> */
.L_x_320:
[----:B------:R-:W1:Y:S01]  /*c990*/  SYNCS.PHASECHK.TRANS64.TRYWAIT P0, [R9+URZ], R4 ;  /* 0x00000004090075a7 */ /* 0x000e62000800017f */
[----:B------:R-:W-:-:S05]  /*c9a0*/  VIADD R0, R7, 0x1 ;  /* 0x0000000107007836 */ /* 0x000fca0000000000 */
[----:B------:R-:W-:-:S04]  /*c9b0*/  ISETP.NE.AND P1, PT, R0, 0xb, PT ;  /* 0x0000000b0000780c */ /* 0x000fc80003f25270 */
[----:B------:R-:W-:Y:S02]  /*c9c0*/  SEL R3, RZ, 0x1, P1 ;  /* 0x00000001ff037807 */ /* 0x000fe40000800000 */
[----:B------:R-:W-:Y:S02]  /*c9d0*/  SEL R7, R0, RZ, P1 ;  /* 0x000000ff00077207 */ /* 0x000fe40000800000 */
[----:B------:R-:W-:-:S03]  /*c9e0*/  LOP3.LUT R11, R6, R3, RZ, 0x3c, !PT ;  /* 0x00000003060b7212 */ /* 0x000fc600078e3cff */
[----:B------:R-:W-:Y:S01]  /*c9f0*/  IMAD R6, R7, 0x8, R2 ;  /* 0x0000000807067824 */ /* 0x000fe200078e0202 */
[----:B0-----:R-:W-:Y:S01]  /*ca00*/  SHF.L.U32 R5, R11, 0x1f, RZ ;  /* 0x0000001f0b057819 */ /* 0x001fe200000006ff */
[----:B-1----:R-:W-:Y:S06]  /*ca10*/  @!P0 BRA `(.L_x_301) ;  /* 0x0000000400848947 */ /* 0x002fec0003800000 */
.L_x_321:
[----:B------:R-:W1:Y:S01]  /*ca20*/  SYNCS.PHASECHK.TRANS64.TRYWAIT P0, [R6+URZ], R5 ;  /* 0x00000005060075a7 */ /* 0x000e62000800017f */
[----:B------:R-:W-:-:S05]  /*ca30*/  VIADD R0, R7, 0x1 ;  /* 0x0000000107007836 */ /* 0x000fca0000000000 */
[----:B------:R-:W-:-:S04]  /*ca40*/  ISETP.NE.AND P1, PT, R0, 0xb, PT ;  /* 0x0000000b0000780c */ /* 0x000fc80003f25270 */
[----:B0-----:R-:W-:Y:S02]  /*ca50*/  SEL R4, RZ, 0x1, P1 ;  /* 0x00000001ff047807 */ /* 0x001fe40000800000 */
[----:B------:R-:W-:Y:S02]  /*ca60*/  SEL R3, R0, RZ, P1 ;  /* 0x000000ff00037207 */ /* 0x000fe40000800000 */
[----:B------:R-:W-:Y:S01]  /*ca70*/  LOP3.LUT R0, R11, R4, RZ, 0x3c, !PT ;  /* 0x000000040b007212 */ /* 0x000fe200078e3cff */
[----:B-1----:R-:W-:Y:S06]  /*ca80*/  @!P0 BRA `(.L_x_302) ;  /* 0x00000004007c8947 */ /* 0x002fec0003800000 */
.L_x_322:
[----:B------:R-:W-:Y:S01]  /*ca90*/  IMAD R3, R3, 0x8, R2 ;  /* 0x0000000803037824 */ /* 0x000fe200078e0202 */
[----:B------:R-:W-:-:S07]  /*caa0*/  SHF.L.U32 R0, R0, 0x1f, RZ ;  /* 0x0000001f00007819 */ /* 0x000fce00000006ff */
.L_x_303:
[----:B-1----:R1:W2:Y:S02]  /*cab0*/  SYNCS.PHASECHK.TRANS64.TRYWAIT P0, [R3+URZ], R0 ;  /* 0x00000000030075a7 */ /* 0x0022a4000800017f */
[----:B--2---:R-:W-:Y:S05]  /*cac0*/  @!P0 NANOSLEEP.SYNCS 0x989680 ;  /* 0x009896800000895d */ /* 0x004fea0003900000 */
[----:B------:R-:W2:Y:S02]  /*cad0*/  @!P0 SYNCS.PHASECHK.TRANS64 P0, [R3+URZ], R0 ;  /* 0x00000000030085a7 */ /* 0x000ea4000800007f */
[----:B--2---:R-:W-:Y:S05]  /*cae0*/  @!P0 BRA `(.L_x_303) ;  /* 0xfffffffc00f08947 */ /* 0x004fea000383ffff */
.L_x_291:
[----:B------:R-:W-:Y:S05]  /*caf0*/  BSYNC B0 ;  /* 0x0000000000007941 */ /* 0x000fea0003800000 */
.L_x_290:
[----:B------:R-:W-:Y:S05]  /*cb00*/  EXIT ;  /* 0x000000000000794d */ /* 0x000fea0003800000 */
.L_x_16:
[----:B-1----:R1:W2:Y:S02]  /*cb10*/  SYNCS.PHASECHK.TRANS64.TRYWAIT P0, [R151+URZ], R0 ;  /* 0x00000000970075a7 */ /* 0x0022a4000800017f */
[----:B--2---:R-:W-:Y:S05]  /*cb20*/  @!P0 NANOSLEEP.SYNCS 0x989680 ;  /* 0x009896800000895d */ /* 0x004fea0003900000 */
[----:B------:R-:W2:Y:S02]  /*cb30*/  @!P0 SYNCS.PHASECHK.TRANS64 P0, [R151+URZ], R0 ;  /* 0x00000000970085a7 */ /* 0x000ea4000800007f */
[----:B--2---:R-:W-:Y:S05]  /*cb40*/  @!P0 BRA `(.L_x_16) ;  /* 0xfffffffc00f08947 */ /* 0x004fea000383ffff */
[----:B------:R-:W-:Y:S05]  /*cb50*/  BRA `(.L_x_304) ;  /* 0xffffff48008c7947 */ /* 0x000fea000383ffff */
.L_x_21:
[----:B--2---:R2:W3:Y:S02]  /*cb60*/  SYNCS.PHASECHK.TRANS64.TRYWAIT P1, [R3+URZ], R0 ;  /* 0x00000000030075a7 */ /* 0x0044e4000802017f */
[----:B---3--:R-:W-:Y:S05]  /*cb70*/  @!P1 NANOSLEEP.SYNCS 0x989680 ;  /* 0x009896800000995d */ /* 0x008fea0003900000 */
[----:B------:R-:W3:Y:S02]  /*cb80*/  @!P1 SYNCS.PHASECHK.TRANS64 P1, [R3+URZ], R0 ;  /* 0x00000000030095a7 */ /* 0x000ee4000802007f */
[----:B---3--:R-:W-:Y:S05]  /*cb90*/  @!P1 BRA `(.L_x_21) ;  /* 0xfffffffc00f09947 */ /* 0x008fea000383ffff */
[----:B------:R-:W-:Y:S05]  /*cba0*/  BRA `(.L_x_20) ;  /* 0xffffff4800f87947 */ /* 0x000fea000383ffff */
.L_x_26:
[----:B--2---:R-:W-:-:S04]  /*cbb0*/  IMAD.U32 R4, RZ, RZ, UR8 ;  /* 0x00000008ff047e24 */ /* 0x004fc8000f8e00ff */
[----:B------:R2:W3:Y:S03]  /*cbc0*/  SYNCS.PHASECHK.TRANS64.TRYWAIT P1, [R4+URZ], R3 ;  /* 0x00000003040075a7 */ /* 0x0004e6000802017f */
[----:B---3--:R-:W-:Y:S05]  /*cbd0*/  @!P1 NANOSLEEP.SYNCS 0x989680 ;  /* 0x009896800000995d */ /* 0x008fea0003900000 */
[----:B------:R-:W3:Y:S02]  /*cbe0*/  @!P1 SYNCS.PHASECHK.TRANS64 P1, [R4+URZ], R3 ;  /* 0x00000003040095a7 */ /* 0x000ee4000802007f */
[----:B---3--:R-:W-:Y:S05]  /*cbf0*/  @!P1 BRA `(.L_x_26) ;  /* 0xfffffffc00ec9947 */ /* 0x008fea000383ffff */
[----:B------:R-:W-:Y:S05]  /*cc00*/  BRA `(.L_x_25) ;  /* 0xffffff5800347947 */ /* 0x000fea000383ffff */
.L_x_32:
[----:B-1----:R1:W2:Y:S02]  /*cc10*/  SYNCS.PHASECHK.TRANS64.TRYWAIT P0, [R151+URZ+0x10], R0 ;  /* 0x00001000970075a7 */ /* 0x0022a4000800017f */
[----:B--2---:R-:W-:Y:S05]  /*cc20*/  @!P0 NANOSLEEP.SYNCS 0x989680 ;  /* 0x009896800000895d */ /* 0x004fea0003900000 */
[----:B------:R-:W2:Y:S02]  /*cc30*/  @!P0 SYNCS.PHASECHK.TRANS64 P0, [R151+URZ+0x10], R0 ;  /* 0x00001000970085a7 */ /* 0x000ea4000800007f */
[----:B--2---:R-:W-:Y:S05]  /*cc40*/  @!P0 BRA `(.L_x_32) ;  /* 0xfffffffc00f08947 */ /* 0x004fea000383ffff */
[----:B------:R-:W-:Y:S05]  /*cc50*/  BRA `(.L_x_305) ;  /* 0xffffff6400dc7947 */ /* 0x000fea000383ffff */
.L_x_277:
[----:B------:R-:W-:Y:S01]  /*cc60*/  BSSY B1, `(.L_x_306) ;  /* 0x0000006000017945 */ /* 0x000fe20003800000 */
[----:B------:R-:W-:-:S07]  /*cc70*/  IMAD.MOV.U32 R15, RZ, RZ, -0x1 ;  /* 0xffffffffff0f7424 */ /* 0x000fce00078e00ff */
[----:B-----5:R-:W-:Y:S05]  /*cc80*/  WARPSYNC.COLLECTIVE R15, `(.L_x_307) ;  /* 0x000000000f0c7348 */ /* 0x020fea0003c00000 */
[----:B------:R-:W-:Y:S02]  /*cc90*/  ELECT P6, UR62, PT ;  /* 0x00000000003e782f */ /* 0x000fe400038c0000 */
[----:B------:R-:W-:Y:S01]  /*cca0*/  MOV R14, UR62 ;  /* 0x0000003e000e7c02 */ /* 0x000fe20008000f00 */
[----:B-----5:R-:W-:Y:S10]  /*ccb0*/  ENDCOLLECTIVE ;  /* 0x000000000000791b */ /* 0x020ff40003800000 */
.L_x_307:
[----:B------:R-:W-:Y:S05]  /*ccc0*/  BSYNC B1 ;  /* 0x0000000000017941 */ /* 0x000fea0003800000 */
.L_x_306:
[----:B------:R-:W-:Y:S05]  /*ccd0*/  BRA `(.L_x_308) ;  /* 0xffffffec00087947 */ /* 0x000fea000383ffff */
.L_x_280:
[----:B0-----:R0:W1:Y:S02]  /*cce0*/  SYNCS.PHASECHK.TRANS64.TRYWAIT P1, [R10+URZ+0x58], R5 ;  /* 0x000058050a0075a7 */ /* 0x001064000802017f */
[----:B-1----:R-:W-:Y:S05]  /*ccf0*/  @!P1 NANOSLEEP.SYNCS 0x989680 ;  /* 0x009896800000995d */ /* 0x002fea0003900000 */
[----:B------:R-:W1:Y:S02]  /*cd00*/  @!P1 SYNCS.PHASECHK.TRANS64 P1, [R10+URZ+0x58], R5 ;  /* 0x000058050a0095a7 */ /* 0x000e64000802007f */
[----:B-1----:R-:W-:Y:S05]  /*cd10*/  @!P1 BRA `(.L_x_280) ;  /* 0xfffffffc00f09947 */ /* 0x002fea000383ffff */
[----:B------:R-:W-:Y:S05]  /*cd20*/  BRA `(.L_x_309) ;  /* 0xffffffec003c7947 */ /* 0x000fea000383ffff */
.L_x_289:
[----:B------:R-:W-:Y:S01]  /*cd30*/  BSSY B0, `(.L_x_310) ;  /* 0x0000006000007945 */ /* 0x000fe20003800000 */
[----:B------:R-:W-:-:S07]  /*cd40*/  IMAD.MOV.U32 R15, RZ, RZ, -0x1 ;  /* 0xffffffffff0f7424 */ /* 0x000fce00078e00ff */
[----:B-----5:R-:W-:Y:S05]  /*cd50*/  WARPSYNC.COLLECTIVE R15, `(.L_x_311) ;  /* 0x000000000f0c7348 */ /* 0x020fea0003c00000 */
[----:B------:R-:W-:Y:S02]  /*cd60*/  ELECT P6, UR62, PT ;  /* 0x00000000003e782f */ /* 0x000fe400038c0000 */
[----:B------:R-:W-:Y:S01]  /*cd70*/  MOV R14, UR62 ;  /* 0x0000003e000e7c02 */ /* 0x000fe20008000f00 */
[----:B-----5:R-:W-:Y:S10]  /*cd80*/  ENDCOLLECTIVE ;  /* 0x000000000000791b */ /* 0x020ff40003800000 */
.L_x_311:
[----:B------:R-:W-:Y:S05]  /*cd90*/  BSYNC B0 ;  /* 0x0000000000007941 */ /* 0x000fea0003800000 */
.L_x_310:
[----:B------:R-:W-:Y:S05]  /*cda0*/  BRA `(.L_x_312) ;  /* 0xfffffff400a87947 */ /* 0x000fea000383ffff */
.L_x_293:
[----:B0-----:R0:W1:Y:S02]  /*cdb0*/  SYNCS.PHASECHK.TRANS64.TRYWAIT P0, [R9+URZ], R4 ;  /* 0x00000004090075a7 */ /* 0x001064000800017f */
[----:B-1----:R-:W-:Y:S05]  /*cdc0*/  @!P0 NANOSLEEP.SYNCS 0x989680 ;  /* 0x009896800000895d */ /* 0x002fea0003900000 */
[----:B------:R-:W1:Y:S02]  /*cdd0*/  @!P0 SYNCS.PHASECHK.TRANS64 P0, [R9+URZ], R4 ;  /* 0x00000004090085a7 */ /* 0x000e64000800007f */
[----:B-1----:R-:W-:Y:S05]  /*cde0*/  @!P0 BRA `(.L_x_293) ;  /* 0xfffffffc00f08947 */ /* 0x002fea000383ffff */
[----:B------:R-:W-:Y:S05]  /*cdf0*/  BRA `(.L_x_313) ;  /* 0xfffffff400e87947 */ /* 0x000fea000383ffff */
.L_x_294:
[----:B0-----:R0:W1:Y:S02]  /*ce00*/  SYNCS.PHASECHK.TRANS64.TRYWAIT P0, [R8+URZ], R5 ;  /* 0x00000005080075a7 */ /* 0x001064000800017f */
[----:B-1----:R-:W-:Y:S05]  /*ce10*/  @!P0 NANOSLEEP.SYNCS 0x989680 ;  /* 0x009896800000895d */ /* 0x002fea0003900000 */
[----:B------:R-:W1:Y:S02]  /*ce20*/  @!P0 SYNCS.PHASECHK.TRANS64 P0, [R8+URZ], R5 ;  /* 0x00000005080085a7 */ /* 0x000e64000800007f */
[----:B-1----:R-:W-:Y:S05]  /*ce30*/  @!P0 BRA `(.L_x_294) ;  /* 0xfffffffc00f08947 */ /* 0x002fea000383ffff */
[----:B------:R-:W-:Y:S05]  /*ce40*/  BRA `(.L_x_314) ;  /* 0xfffffff400f87947 */ /* 0x000fea000383ffff */
.L_x_295:
[----:B0-----:R0:W1:Y:S02]  /*ce50*/  SYNCS.PHASECHK.TRANS64.TRYWAIT P0, [R9+URZ], R4 ;  /* 0x00000004090075a7 */ /* 0x001064000800017f */
[----:B-1----:R-:W-:Y:S05]  /*ce60*/  @!P0 NANOSLEEP.SYNCS 0x989680 ;  /* 0x009896800000895d */ /* 0x002fea0003900000 */
[----:B------:R-:W1:Y:S02]  /*ce70*/  @!P0 SYNCS.PHASECHK.TRANS64 P0, [R9+URZ], R4 ;  /* 0x00000004090085a7 */ /* 0x000e64000800007f */
[----:B-1----:R-:W-:Y:S05]  /*ce80*/  @!P0 BRA `(.L_x_295) ;  /* 0xfffffffc00f08947 */ /* 0x002fea000383ffff */
[----:B------:R-:W-:Y:S05]  /*ce90*/  BRA `(.L_x_315) ;  /* 0xfffffff800087947 */ /* 0x000fea000383ffff */
.L_x_296:
[----:B0-----:R0:W1:Y:S02]  /*cea0*/  SYNCS.PHASECHK.TRANS64.TRYWAIT P0, [R8+URZ], R5 ;  /* 0x00000005080075a7 */ /* 0x001064000800017f */
[----:B-1----:R-:W-:Y:S05]  /*ceb0*/  @!P0 NANOSLEEP.SYNCS 0x989680 ;  /* 0x009896800000895d */ /* 0x002fea0003900000 */
[----:B------:R-:W1:Y:S02]  /*cec0*/  @!P0 SYNCS.PHASECHK.TRANS64 P0, [R8+URZ], R5 ;  /* 0x00000005080085a7 */ /* 0x000e64000800007f */
[----:B-1----:R-:W-:Y:S05]  /*ced0*/  @!P0 BRA `(.L_x_296) ;  /* 0xfffffffc00f08947 */ /* 0x002fea000383ffff */
[----:B------:R-:W-:Y:S05]  /*cee0*/  BRA `(.L_x_316) ;  /* 0xfffffff800187947 */ /* 0x000fea000383ffff */
.L_x_297:
[----:B0-----:R0:W1:Y:S02]  /*cef0*/  SYNCS.PHASECHK.TRANS64.TRYWAIT P0, [R9+URZ], R4 ;  /* 0x00000004090075a7 */ /* 0x001064000800017f */
[----:B-1----:R-:W-:Y:S05]  /*cf00*/  @!P0 NANOSLEEP.SYNCS 0x989680 ;  /* 0x009896800000895d */ /* 0x002fea0003900000 */
[----:B------:R-:W1:Y:S02]  /*cf10*/  @!P0 SYNCS.PHASECHK.TRANS64 P0, [R9+URZ], R4 ;  /* 0x00000004090085a7 */ /* 0x000e64000800007f */
[----:B-1----:R-:W-:Y:S05]  /*cf20*/  @!P0 BRA `(.L_x_297) ;  /* 0xfffffffc00f08947 */ /* 0x002fea000383ffff */
[----:B------:R-:W-:Y:S05]  /*cf30*/  BRA `(.L_x_317) ;  /* 0xfffffff800287947 */ /* 0x000fea000383ffff */
.L_x_298:
[----:B0-----:R0:W1:Y:S02]  /*cf40*/  SYNCS.PHASECHK.TRANS64.TRYWAIT P0, [R8+URZ], R5 ;  /* 0x00000005080075a7 */ /* 0x001064000800017f */
[----:B-1----:R-:W-:Y:S05]  /*cf50*/  @!P0 NANOSLEEP.SYNCS 0x989680 ;  /* 0x009896800000895d */ /* 0x002fea0003900000 */
[----:B------:R-:W1:Y:S02]  /*cf60*/  @!P0 SYNCS.PHASECHK.TRANS64 P0, [R8+URZ], R5 ;  /* 0x00000005080085a7 */ /* 0x000e64000800007f */
[----:B-1----:R-:W-:Y:S05]  /*cf70*/  @!P0 BRA `(.L_x_298) ;  /* 0xfffffffc00f08947 */ /* 0x002fea000383ffff */
[----:B------:R-:W-:Y:S05]  /*cf80*/  BRA `(.L_x_318) ;  /* 0xfffffff800387947 */ /* 0x000fea000383ffff */
.L_x_299:
[----:B0-----:R0:W1:Y:S02]  /*cf90*/  SYNCS.PHASECHK.TRANS64.TRYWAIT P0, [R9+URZ], R4 ;  /* 0x00000004090075a7 */ /* 0x001064000800017f */
[----:B-1----:R-:W-:Y:S05]  /*cfa0*/  @!P0 NANOSLEEP.SYNCS 0x989680 ;  /* 0x009896800000895d */ /* 0x002fea0003900000 */
[----:B------:R-:W1:Y:S02]  /*cfb0*/  @!P0 SYNCS.PHASECHK.TRANS64 P0, [R9+URZ], R4 ;  /* 0x00000004090085a7 */ /* 0x000e64000800007f */
[----:B-1----:R-:W-:Y:S05]  /*cfc0*/  @!P0 BRA `(.L_x_299) ;  /* 0xfffffffc00f08947 */ /* 0x002fea000383ffff */
[----:B------:R-:W-:Y:S05]  /*cfd0*/  BRA `(.L_x_319) ;  /* 0xfffffff800487947 */ /* 0x000fea000383ffff */
.L_x_300:
[----:B0-----:R0:W1:Y:S02]  /*cfe0*/  SYNCS.PHASECHK.TRANS64.TRYWAIT P0, [R8+URZ], R5 ;  /* 0x00000005080075a7 */ /* 0x001064000800017f */
[----:B-1----:R-:W-:Y:S05]  /*cff0*/  @!P0 NANOSLEEP.SYNCS 0x989680 ;  /* 0x009896800000895d */ /* 0x002fea0003900000 */
[----:B------:R-:W1:Y:S02]  /*d000*/  @!P0 SYNCS.PHASECHK.TRANS64 P0, [R8+URZ], R5 ;  /* 0x00000005080085a7 */ /* 0x000e64000800007f */
[----:B-1----:R-:W-:Y:S05]  /*d010*/  @!P0 BRA `(.L_x_300) ;  /* 0xfffffffc00f08947 */ /* 0x002fea000383ffff */
[----:B------:R-:W-:Y:S05]  /*d020*/  BRA `(.L_x_320) ;  /* 0xfffffff800587947 */ /* 0x000fea000383ffff */
.L_x_301:
[----:B0-----:R0:W1:Y:S02]  /*d030*/  SYNCS.PHASECHK.TRANS64.TRYWAIT P0, [R9+URZ], R4 ;  /* 0x00000004090075a7 */ /* 0x001064000800017f */
[----:B-1----:R-:W-:Y:S05]  /*d040*/  @!P0 NANOSLEEP.SYNCS 0x989680 ;  /* 0x009896800000895d */ /* 0x002fea0003900000 */
[----:B------:R-:W1:Y:S02]  /*d050*/  @!P0 SYNCS.PHASECHK.TRANS64 P0, [R9+URZ], R4 ;  /* 0x00000004090085a7 */ /* 0x000e64000800007f */
[----:B-1----:R-:W-:Y:S05]  /*d060*/  @!P0 BRA `(.L_x_301) ;  /* 0xfffffffc00f08947 */ /* 0x002fea000383ffff */
[----:B------:R-:W-:Y:S05]  /*d070*/  BRA `(.L_x_321) ;  /* 0xfffffff800687947 */ /* 0x000fea000383ffff */
.L_x_302:
[----:B0-----:R0:W1:Y:S02]  /*d080*/  SYNCS.PHASECHK.TRANS64.TRYWAIT P0, [R6+URZ], R5 ;  /* 0x00000005060075a7 */ /* 0x001064000800017f */
[----:B-1----:R-:W-:Y:S05]  /*d090*/  @!P0 NANOSLEEP.SYNCS 0x989680 ;  /* 0x009896800000895d */ /* 0x002fea0003900000 */
[----:B------:R-:W1:Y:S02]  /*d0a0*/  @!P0 SYNCS.PHASECHK.TRANS64 P0, [R6+URZ], R5 ;  /* 0x00000005060085a7 */ /* 0x000e64000800007f */
[----:B-1----:R-:W-:Y:S05]  /*d0b0*/  @!P0 BRA `(.L_x_302) ;  /* 0xfffffffc00f08947 */ /* 0x002fea000383ffff */
[----:B------:R-:W-:Y:S05]  /*d0c0*/  BRA `(.L_x_322) ;  /* 0xfffffff800707947 */ /* 0x000fea000383ffff */
.L_x_323:
[----:B------:R-:W-:-:S00]  /*d0d0*/  BRA `(.L_x_323) ;  /* 0xfffffffc00fc7947 */ /* 0x000fc0000383ffff */
[----:B------:R-:W-:-:S00]  /*d0e0*/  NOP ;  /* 0x0000000000007918 */ /* 0x000fc00000000000 */
        /* <DEDUP_REMOVED lines=9> */
.L_x_324:


//--------------------- .nv.global.init           --------------------------
	.section	.nv.global.init,"aw",@progbits
.nv.global.init:
	.type		$str$22,@object
	.size		$str$22,($str$23 - $str$22)
$str$22:
        /*0000*/ 	.byte	0x6b, 0x5f, 0x74, 0x69, 0x6c, 0x65, 0x5f, 0x63, 0x6f, 0x75, 0x6e, 0x74, 0x20, 0x3e, 0x3d, 0x20
        /*0010*/ 	.byte	0x31, 0x00
	.type		$str$23,@object
	.size		$str$23,(__unnamed_1 - $str$23)
$str$23:
        /*0012*/ 	.byte	0x2f, 0x74, 0x6d, 0x70, 0x2f, 0x63, 0x75, 0x74, 0x6c, 0x61, 0x73, 0x73, 0x5f, 0x73, 0x77, 0x65
        /*0022*/ 	.byte	0x65, 0x70, 0x5f, 0x73, 0x72, 0x63, 0x2f, 0x69, 0x6e, 0x63, 0x6c, 0x75, 0x64, 0x65, 0x2f, 0x63
        /*0032*/ 	.byte	0x75, 0x74, 0x6c, 0x61, 0x73, 0x73, 0x2f, 0x67, 0x65, 0x6d, 0x6d, 0x2f, 0x63, 0x6f, 0x6c, 0x6c
        /*0042*/ 	.byte	0x65, 0x63, 0x74, 0x69, 0x76, 0x65, 0x2f, 0x73, 0x6d, 0x39, 0x30, 0x5f, 0x6d, 0x6d, 0x61, 0x5f
        /*0052*/ 	.byte	0x74, 0x6d, 0x61, 0x5f, 0x67, 0x6d, 0x6d, 0x61, 0x5f, 0x73, 0x73, 0x5f, 0x77, 0x61, 0x72, 0x70
        /*0062*/ 	.byte	0x73, 0x70, 0x65, 0x63, 0x69, 0x61, 0x6c, 0x69, 0x7a, 0x65, 0x64, 0x2e, 0x68, 0x70, 0x70, 0x00
	.type		__unnamed_1,@object
	.size		__unnamed_1,(.L_0 - __unnamed_1)
__unnamed_1:
        /*0072*/ 	.byte	0x76, 0x6f, 0x69, 0x64, 0x20, 0x63, 0x75, 0x74, 0x6c, 0x61, 0x73, 0x73, 0x3a, 0x3a, 0x67, 0x65
        /* <DEDUP_REMOVED lines=179> */
        /*0bb2*/ 	.byte	0x65, 0x6e, 0x74, 0x69, 0x74, 0x79, 0x5d, 0x00
.L_0:


//--------------------- .nv.shared._ZN7cutlass13device_kernelINS_4gemm6kernel13GemmUniversalIN4cute5tupleIJiiiiEEENS1_10collective13CollectiveMmaINS1_34MainloopSm90TmaGmmaWarpSpecializedILi11ENS5_IJNS4_1CILi1EEESB_SB_EEENS1_32KernelTmaWarpSpecializedPingpongEEENS5_IJNSA_ILi64EEENSA_ILi240EEENSA_ILi32EEEEEENS_6half_tENS5_IJlSB_lEEESJ_SK_NS4_8TiledMMAINS4_8MMA_AtomIJNS4_4SM904GMMA25MMA_64x16x16_F32F16F16_SSILNSO_5MajorE0ELSQ_0ELNSO_7ScaleInE1ELSR_1EEEEEENS4_6LayoutISC_NS5_IJNSA_ILi0EEESV_SV_EEEEENS5_IJNS4_10UnderscoreESY_SY_EEEEENS4_13SM90_TMA_LOADENS4_14ComposedLayoutINS4_7SwizzleILi2ELi4ELi3EEENS4_18smem_ptr_flag_bitsILi16EEENSU_INS5_IJNSA_ILi8EEESH_EEENS5_IJSH_SB_EEEEEEEvNS4_8identityES11_S1B_vS1C_EENS_8epilogue10collective6detail29Sm90TmaWarpSpecializedAdapterINS1F_15DefaultEpilogueISJ_SK_SK_NS1E_6thread17LinearCombinationISJ_Li1EffLNS1J_9ScaleType4KindE0ELNS_15FloatRoundStyleE2ESJ_EENS1_15EpilogueDefaultEEEEEvvEEEEvNT_6ParamsE --------------------------
	.section	.nv.shared._ZN7cutlass13device_kernelINS_4gemm6kernel13GemmUniversalIN4cute5tupleIJiiiiEEENS1_10collective13CollectiveMmaINS1_34MainloopSm90TmaGmmaWarpSpecializedILi11ENS5_IJNS4_1CILi1EEESB_SB_EEENS1_32KernelTmaWarpSpecializedPingpongEEENS5_IJNSA_ILi64EEENSA_ILi240EEENSA_ILi32EEEEEENS_6half_tENS5_IJlSB_lEEESJ_SK_NS4_8TiledMMAINS4_8MMA_AtomIJNS4_4SM904GMMA25MMA_64x16x16_F32F16F16_SSILNSO_5MajorE0ELSQ_0ELNSO_7ScaleInE1ELSR_1EEEEEENS4_6LayoutISC_NS5_IJNSA_ILi0EEESV_SV_EEEEENS5_IJNS4_10UnderscoreESY_SY_EEEEENS4_13SM90_TMA_LOADENS4_14ComposedLayoutINS4_7SwizzleILi2ELi4ELi3EEENS4_18smem_ptr_flag_bitsILi16EEENSU_INS5_IJNSA_ILi8EEESH_EEENS5_IJSH_SB_EEEEEEEvNS4_8identityES11_S1B_vS1C_EENS_8epilogue10collective6detail29Sm90TmaWarpSpecializedAdapterINS1F_15DefaultEpilogueISJ_SK_SK_NS1E_6thread17LinearCombinationISJ_Li1EffLNS1J_9ScaleType4KindE0ELNS_15FloatRoundStyleE2ESJ_EENS1_15EpilogueDefaultEEEEEvvEEEEvNT_6ParamsE,"aw",@nobits
	.sectionflags	@""
	.align	16
	.zero		1024


//--------------------- .nv.shared.reserved.0     --------------------------
	.section	.nv.shared.reserved.0,"aw",@nobits
	.weak		__nv_reservedSMEM_offset_0_alias
	.size		__nv_reservedSMEM_offset_0_alias, 0, 0
	.other		__nv_reservedSMEM_offset_0_alias,@"STO_CUDA_RESERVED_SHARED STV_DEFAULT"
__nv_reservedSMEM_offset_0_alias:
	.zero		0


//--------------------- .nv.global                --------------------------
	.section	.nv.global,"aw",@nobits
.nv.global:
	.type		_ZN40_INTERNAL_7613f674_4_k_cu_04a218ca_133574cute1_E,@object
	.size		_ZN40_INTERNAL_7613f674_4_k_cu_04a218ca_133574cute1_E,(_ZN40_INTERNAL_7613f674_4_k_cu_04a218ca_133574cuda3std3__45__cpo6cbeginE - _ZN40_INTERNAL_7613f674_4_k_cu_04a218ca_133574cute1_E)
_ZN40_INTERNAL_7613f674_4_k_cu_04a218ca_133574cute1_E:
	.zero		1
	.type		_ZN40_INTERNAL_7613f674_4_k_cu_04a218ca_133574cuda3std3__45__cpo6cbeginE,@object
	.size		_ZN40_INTERNAL_7613f674_4_k_cu_04a218ca_133574cuda3std3__45__cpo6cbeginE,(_ZN40_INTERNAL_7613f674_4_k_cu_04a218ca_133574cuda3std3__48in_placeE - _ZN40_INTERNAL_7613f674_4_k_cu_04a218ca_133574cuda3std3__45__cpo6cbeginE)
_ZN40_INTERNAL_7613f674_4_k_cu_04a218ca_133574cuda3std3__45__cpo6cbeginE:
	.zero		1
	.type		_ZN40_INTERNAL_7613f674_4_k_cu_04a218ca_133574cuda3std3__48in_placeE,@object
	.size		_ZN40_INTERNAL_7613f674_4_k_cu_04a218ca_133574cuda3std3__48in_placeE,(_ZN40_INTERNAL_7613f674_4_k_cu_04a218ca_133574cuda3std6ranges3__45__cpo9iter_moveE - _ZN40_INTERNAL_7613f674_4_k_cu_04a218ca_133574cuda3std3__48in_placeE)
_ZN40_INTERNAL_7613f674_4_k_cu_04a218ca_133574cuda3std3__48in_placeE:
	.zero		1
	.type		_ZN40_INTERNAL_7613f674_4_k_cu_04a218ca_133574cuda3std6ranges3__45__cpo9iter_moveE,@object
	.size		_ZN40_INTERNAL_7613f674_4_k_cu_04a218ca_133574cuda3std6ranges3__45__cpo9iter_moveE,(_ZN40_INTERNAL_7613f674_4_k_cu_04a218ca_133574cuda3std3__45__cpo5beginE - _ZN40_INTERNAL_7613f674_4_k_cu_04a218ca_133574cuda3std6ranges3__45__cpo9iter_moveE)
_ZN40_INTERNAL_7613f674_4_k_cu_04a218ca_133574cuda3std6ranges3__45__cpo9iter_moveE:
	.zero		1
	.type		_ZN40_INTERNAL_7613f674_4_k_cu_04a218ca_133574cuda3std3__45__cpo5beginE,@object
	.size		_ZN40_INTERNAL_7613f674_4_k_cu_04a218ca_133574cuda3std3__45__cpo5beginE,(_ZN40_INTERNAL_7613f674_4_k_cu_04a218ca_133574cuda3std3__442_GLOBAL__N__7613f674_4_k_cu_04a218ca_133576ignoreE - _ZN40_INTERNAL_7613f674_4_k_cu_04a218ca_133574cuda3std3__45__cpo5beginE)
_ZN40_INTERNAL_7613f674_4_k_cu_04a218ca_133574cuda3std3__45__cpo5beginE:
	.zero		1
	.type		_ZN40_INTERNAL_7613f674_4_k_cu_04a218ca_133574cuda3std3__442_GLOBAL__N__7613f674_4_k_cu_04a218ca_133576ignoreE,@object
	.size		_ZN40_INTERNAL_7613f674_4_k_cu_04a218ca_133574cuda3std3__442_GLOBAL__N__7613f674_4_k_cu_04a218ca_133576ignoreE,(_ZN40_INTERNAL_7613f674_4_k_cu_04a218ca_133574cute7productE - _ZN40_INTERNAL_7613f674_4_k_cu_04a218ca_133574cuda3std3__442_GLOBAL__N__7613f674_4_k_cu_04a218ca_133576ignoreE)
_ZN40_INTERNAL_7613f674_4_k_cu_04a218ca_133574cuda3std3__442_GLOBAL__N__7613f674_4_k_cu_04a218ca_133576ignoreE:
	.zero		1
	.type		_ZN40_INTERNAL_7613f674_4_k_cu_04a218ca_133574cute7productE,@object
	.size		_ZN40_INTERNAL_7613f674_4_k_cu_04a218ca_133574cute7productE,(_ZN40_INTERNAL_7613f674_4_k_cu_04a218ca_133574cuda3std3__45__cpo3endE - _ZN40_INTERNAL_7613f674_4_k_cu_04a218ca_133574cute7productE)
_ZN40_INTERNAL_7613f674_4_k_cu_04a218ca_133574cute7productE:
	.zero		1
	.type		_ZN40_INTERNAL_7613f674_4_k_cu_04a218ca_133574cuda3std3__45__cpo3endE,@object
	.size		_ZN40_INTERNAL_7613f674_4_k_cu_04a218ca_133574cuda3std3__45__cpo3endE,(_ZN40_INTERNAL_7613f674_4_k_cu_04a218ca_133574cuda3std3__419piecewise_constructE - _ZN40_INTERNAL_7613f674_4_k_cu_04a218ca_133574cuda3std3__45__cpo3endE)
_ZN40_INTERNAL_7613f674_4_k_cu_04a218ca_133574cuda3std3__45__cpo3endE:
	.zero		1
	.type		_ZN40_INTERNAL_7613f674_4_k_cu_04a218ca_133574cuda3std3__419piecewise_constructE,@object
	.size		_ZN40_INTERNAL_7613f674_4_k_cu_04a218ca_133574cuda3std3__419piecewise_constructE,(_ZN40_INTERNAL_7613f674_4_k_cu_04a218ca_133574cuda3std3__45__cpo4cendE - _ZN40_INTERNAL_7613f674_4_k_cu_04a218ca_133574cuda3std3__419piecewise_constructE)
_ZN40_INTERNAL_7613f674_4_k_cu_04a218ca_133574cuda3std3__419piecewise_constructE:
	.zero		1
	.type		_ZN40_INTERNAL_7613f674_4_k_cu_04a218ca_133574cuda3std3__45__cpo4cendE,@object
	.size		_ZN40_INTERNAL_7613f674_4_k_cu_04a218ca_133574cuda3std3__45__cpo4cendE,(_ZN40_INTERNAL_7613f674_4_k_cu_04a218ca_133574cuda3std6ranges3__45__cpo4swapE - _ZN40_INTERNAL_7613f674_4_k_cu_04a218ca_133574cuda3std3__45__cpo4cendE)
_ZN40_INTERNAL_7613f674_4_k_cu_04a218ca_133574cuda3std3__45__cpo4cendE:
	.zero		1
	.type		_ZN40_INTERNAL_7613f674_4_k_cu_04a218ca_133574cuda3std6ranges3__45__cpo4swapE,@object
	.size		_ZN40_INTERNAL_7613f674_4_k_cu_04a218ca_133574cuda3std6ranges3__45__cpo4swapE,(.L_8 - _ZN40_INTERNAL_7613f674_4_k_cu_04a218ca_133574cuda3std6ranges3__45__cpo4swapE)
_ZN40_INTERNAL_7613f674_4_k_cu_04a218ca_133574cuda3std6ranges3__45__cpo4swapE:
	.zero		1
.L_8:


//--------------------- .nv.constant0._ZN7cutlass13device_kernelINS_4gemm6kernel13GemmUniversalIN4cute5tupleIJiiiiEEENS1_10collective13CollectiveMmaINS1_34MainloopSm90TmaGmmaWarpSpecializedILi11ENS5_IJNS4_1CILi1EEESB_SB_EEENS1_32KernelTmaWarpSpecializedPingpongEEENS5_IJNSA_ILi64EEENSA_ILi240EEENSA_ILi32EEEEEENS_6half_tENS5_IJlSB_lEEESJ_SK_NS4_8TiledMMAINS4_8MMA_AtomIJNS4_4SM904GMMA25MMA_64x16x16_F32F16F16_SSILNSO_5MajorE0ELSQ_0ELNSO_7ScaleInE1ELSR_1EEEEEENS4_6LayoutISC_NS5_IJNSA_ILi0EEESV_SV_EEEEENS5_IJNS4_10UnderscoreESY_SY_EEEEENS4_13SM90_TMA_LOADENS4_14ComposedLayoutINS4_7SwizzleILi2ELi4ELi3EEENS4_18smem_ptr_flag_bitsILi16EEENSU_INS5_IJNSA_ILi8EEESH_EEENS5_IJSH_SB_EEEEEEEvNS4_8identityES11_S1B_vS1C_EENS_8epilogue10collective6detail29Sm90TmaWarpSpecializedAdapterINS1F_15DefaultEpilogueISJ_SK_SK_NS1E_6thread17LinearCombinationISJ_Li1EffLNS1J_9ScaleType4KindE0ELNS_15FloatRoundStyleE2ESJ_EENS1_15EpilogueDefaultEEEEEvvEEEEvNT_6ParamsE --------------------------
	.section	.nv.constant0._ZN7cutlass13device_kernelINS_4gemm6kernel13GemmUniversalIN4cute5tupleIJiiiiEEENS1_10collective13CollectiveMmaINS1_34MainloopSm90TmaGmmaWarpSpecializedILi11ENS5_IJNS4_1CILi1EEESB_SB_EEENS1_32KernelTmaWarpSpecializedPingpongEEENS5_IJNSA_ILi64EEENSA_ILi240EEENSA_ILi32EEEEEENS_6half_tENS5_IJlSB_lEEESJ_SK_NS4_8TiledMMAINS4_8MMA_AtomIJNS4_4SM904GMMA25MMA_64x16x16_F32F16F16_SSILNSO_5MajorE0ELSQ_0ELNSO_7ScaleInE1ELSR_1EEEEEENS4_6LayoutISC_NS5_IJNSA_ILi0EEESV_SV_EEEEENS5_IJNS4_10UnderscoreESY_SY_EEEEENS4_13SM90_TMA_LOADENS4_14ComposedLayoutINS4_7SwizzleILi2ELi4ELi3EEENS4_18smem_ptr_flag_bitsILi16EEENSU_INS5_IJNSA_ILi8EEESH_EEENS5_IJSH_SB_EEEEEEEvNS4_8identityES11_S1B_vS1C_EENS_8epilogue10collective6detail29Sm90TmaWarpSpecializedAdapterINS1F_15DefaultEpilogueISJ_SK_SK_NS1E_6thread17LinearCombinationISJ_Li1EffLNS1J_9ScaleType4KindE0ELNS_15FloatRoundStyleE2ESJ_EENS1_15EpilogueDefaultEEEEEvvEEEEvNT_6ParamsE,"a",@progbits
	.sectionflags	@""
	.align	4
.nv.constant0._ZN7cutlass13device_kernelINS_4gemm6kernel13GemmUniversalIN4cute5tupleIJiiiiEEENS1_10collective13CollectiveMmaINS1_34MainloopSm90TmaGmmaWarpSpecializedILi11ENS5_IJNS4_1CILi1EEESB_SB_EEENS1_32KernelTmaWarpSpecializedPingpongEEENS5_IJNSA_ILi64EEENSA_ILi240EEENSA_ILi32EEEEEENS_6half_tENS5_IJlSB_lEEESJ_SK_NS4_8TiledMMAINS4_8MMA_AtomIJNS4_4SM904GMMA25MMA_64x16x16_F32F16F16_SSILNSO_5MajorE0ELSQ_0ELNSO_7ScaleInE1ELSR_1EEEEEENS4_6LayoutISC_NS5_IJNSA_ILi0EEESV_SV_EEEEENS5_IJNS4_10UnderscoreESY_SY_EEEEENS4_13SM90_TMA_LOADENS4_14ComposedLayoutINS4_7SwizzleILi2ELi4ELi3EEENS4_18smem_ptr_flag_bitsILi16EEENSU_INS5_IJNSA_ILi8EEESH_EEENS5_IJSH_SB_EEEEEEEvNS4_8identityES11_S1B_vS1C_EENS_8epilogue10collective6detail29Sm90TmaWarpSpecializedAdapterINS1F_15DefaultEpilogueISJ_SK_SK_NS1E_6thread17LinearCombinationISJ_Li1EffLNS1J_9ScaleType4KindE0ELNS_15FloatRoundStyleE2ESJ_EENS1_15EpilogueDefaultEEEEEvvEEEEvNT_6ParamsE:
	.zero		1664


//--------------------- SYMBOLS --------------------------

	.type		.nv.reservedSmem.offset0,@object
	.size		.nv.reservedSmem.offset0,0x4
	.type		__assertfail,@function
